	.headerflags	@"EF_CUDA_TEXMODE_UNIFIED EF_CUDA_64BIT_ADDRESS EF_CUDA_SM80 EF_CUDA_VIRTUAL_SM(EF_CUDA_SM80)"
	.elftype	@"ET_EXEC"


//--------------------- .nv.info                  --------------------------
	.section	.nv.info,"",@"SHT_CUDA_INFO"
	.align	4


	//----- nvinfo : EIATTR_REGCOUNT
	.align		4
        /*0000*/ 	.byte	0x04, 0x2f
        /*0002*/ 	.short	(.L_1 - .L_0)
	.align		4
.L_0:
        /*0004*/ 	.word	index@(candidate4)
        /*0008*/ 	.word	0x00000040


	//----- nvinfo : EIATTR_MAX_STACK_SIZE
	.align		4
.L_1:
        /*000c*/ 	.byte	0x04, 0x23
        /*000e*/ 	.short	(.L_3 - .L_2)
	.align		4
.L_2:
        /*0010*/ 	.word	index@(candidate4)
        /*0014*/ 	.word	0x00000000


	//----- nvinfo : EIATTR_MIN_STACK_SIZE
	.align		4
.L_3:
        /*0018*/ 	.byte	0x04, 0x12
        /*001a*/ 	.short	(.L_5 - .L_4)
	.align		4
.L_4:
        /*001c*/ 	.word	index@(candidate4)
        /*0020*/ 	.word	0x00000000


	//----- nvinfo : EIATTR_FRAME_SIZE
	.align		4
.L_5:
        /*0024*/ 	.byte	0x04, 0x11
        /*0026*/ 	.short	(.L_7 - .L_6)
	.align		4
.L_6:
        /*0028*/ 	.word	index@(candidate4)
        /*002c*/ 	.word	0x00000000
.L_7:


//--------------------- .nv.info.candidate4       --------------------------
	.section	.nv.info.candidate4,"",@"SHT_CUDA_INFO"
	.align	4


	//----- nvinfo : EIATTR_CUDA_API_VERSION
	.align		4
        /*0000*/ 	.byte	0x04, 0x37
        /*0002*/ 	.short	(.L_9 - .L_8)
.L_8:
        /*0004*/ 	.word	0x00000075


	//----- nvinfo : EIATTR_SW2861232_WAR
	.align		4
.L_9:
        /*0008*/ 	.byte	0x01, 0x35
	.zero		2


	//----- nvinfo : EIATTR_PARAM_CBANK
	.align		4
        /*000c*/ 	.byte	0x04, 0x0a
        /*000e*/ 	.short	(.L_11 - .L_10)
	.align		4
.L_10:
        /*0010*/ 	.word	index@(.nv.constant0.candidate4)
        /*0014*/ 	.short	0x0160
        /*0016*/ 	.short	0x0018


	//----- nvinfo : EIATTR_CBANK_PARAM_SIZE
	.align		4
.L_11:
        /*0018*/ 	.byte	0x03, 0x19
        /*001a*/ 	.short	0x0018


	//----- nvinfo : EIATTR_KPARAM_INFO
	.align		4
        /*001c*/ 	.byte	0x04, 0x17
        /*001e*/ 	.short	(.L_13 - .L_12)
.L_12:
        /*0020*/ 	.word	0x00000000
        /*0024*/ 	.short	0x0002
        /*0026*/ 	.short	0x0010
        /*0028*/ 	.byte	0x00, 0xf0, 0x21, 0x00


	//----- nvinfo : EIATTR_KPARAM_INFO
	.align		4
.L_13:
        /*002c*/ 	.byte	0x04, 0x17
        /*002e*/ 	.short	(.L_15 - .L_14)
.L_14:
        /*0030*/ 	.word	0x00000000
        /*0034*/ 	.short	0x0001
        /*0036*/ 	.short	0x0008
        /*0038*/ 	.byte	0x00, 0xf0, 0x21, 0x00


	//----- nvinfo : EIATTR_KPARAM_INFO
	.align		4
.L_15:
        /*003c*/ 	.byte	0x04, 0x17
        /*003e*/ 	.short	(.L_17 - .L_16)
.L_16:
        /*0040*/ 	.word	0x00000000
        /*0044*/ 	.short	0x0000
        /*0046*/ 	.short	0x0000
        /*0048*/ 	.byte	0x00, 0xf0, 0x21, 0x00


	//----- nvinfo : EIATTR_MAXREG_COUNT
	.align		4
.L_17:
        /*004c*/ 	.byte	0x03, 0x1b
        /*004e*/ 	.short	0x00ff


	//----- nvinfo : EIATTR_EXIT_INSTR_OFFSETS
	.align		4
        /*0050*/ 	.byte	0x04, 0x1c
        /*0052*/ 	.short	(.L_19 - .L_18)


	//   ....[0]....
.L_18:
        /*0054*/ 	.word	0x00003040


	//----- nvinfo : EIATTR_MAX_THREADS
	.align		4
.L_19:
        /*0058*/ 	.byte	0x04, 0x05
        /*005a*/ 	.short	(.L_21 - .L_20)
.L_20:
        /*005c*/ 	.word	0x00000100
        /*0060*/ 	.word	0x00000001
        /*0064*/ 	.word	0x00000001
.L_21:


//--------------------- .nv.rel.action            --------------------------
	.section	.nv.rel.action,"",@"SHT_CUDA_RELOCINFO"
	.align	8
	.sectionentsize	8
        /*0000*/ 	.byte	0x4b, 0x00, 0x00, 0x00, 0x00, 0x00, 0x00, 0x00, 0x00, 0x02, 0x02, 0x08, 0x10, 0x0a, 0x2f, 0x22
        /* <DEDUP_REMOVED lines=13> */


//--------------------- .nv.constant0.candidate4  --------------------------
	.section	.nv.constant0.candidate4,"a",@progbits
	.align	4
.nv.constant0.candidate4:
	.zero		376


//--------------------- .text.candidate4          --------------------------
	.section	.text.candidate4,"ax",@progbits
	.sectionflags	@"SHF_BARRIERS=1"
	.sectioninfo	@"SHI_REGISTERS=64"
	.align	128
        .global         candidate4
        .type           candidate4,@function
        .size           candidate4,(.L_x_3 - candidate4)
        .other          candidate4,@"STO_CUDA_ENTRY STV_DEFAULT"
candidate4:
.text.candidate4:
[----:B------:R-:W-:-:S02]  /*0000*/  MOV R1, c[0x0][0x28] ;  /* 0x00000a0000017a02 */ /* 0x000fc40000000f00 */
[----:B------:R-:W0:Y:S01]  /*0010*/  S2R R3, SR_CTAID.X ;  /* 0x0000000000037919 */ /* 0x000e220000002500 */
[----:B------:R-:W-:Y:S01]  /*0020*/  HFMA2.MMA R2, -RZ, RZ, 0, 0 ;  /* 0x00000000ff027435 */ /* 0x000fe200000001ff */
[----:B------:R-:W-:Y:S01]  /*0030*/  CS2R R38, SRZ ;  /* 0x0000000000267805 */ /* 0x000fe2000001ff00 */
[----:B------:R-:W-:Y:S01]  /*0040*/  HFMA2.MMA R19, -RZ, RZ, 0, 0 ;  /* 0x00000000ff137435 */ /* 0x000fe200000001ff */
[----:B------:R-:W1:Y:S01]  /*0050*/  S2R R0, SR_TID.X ;  /* 0x0000000000007919 */ /* 0x000e620000002100 */
[----:B------:R-:W-:Y:S01]  /*0060*/  CS2R R32, SRZ ;  /* 0x0000000000207805 */ /* 0x000fe2000001ff00 */
[----:B------:R-:W-:Y:S01]  /*0070*/  MOV R17, RZ ;  /* 0x000000ff00117202 */ /* 0x000fe20000000f00 */
[----:B------:R-:W-:-:S04]  /*0080*/  ULDC.64 UR4, c[0x0][0x118] ;  /* 0x0000460000047ab9 */ /* 0x000fc80000000a00 */
[----:B0-----:R-:W-:Y:S01]  /*0090*/  IMAD.HI R4, R3, -0x6db6db6d, R2 ;  /* 0x9249249303047827 */ /* 0x001fe200078e0202 */
[----:B-1----:R-:W-:-:S04]  /*00a0*/  SHF.R.S32.HI R2, RZ, 0x4, R0 ;  /* 0x00000004ff027819 */ /* 0x002fc80000011400 */
[----:B------:R-:W-:Y:S02]  /*00b0*/  SHF.R.U32.HI R5, RZ, 0x1f, R4 ;  /* 0x0000001fff057819 */ /* 0x000fe40000011604 */
[----:B------:R-:W-:Y:S02]  /*00c0*/  LOP3.LUT R7, R0, 0x3, RZ, 0xc0, !PT ;  /* 0x0000000300077812 */ /* 0x000fe400078ec0ff */
[----:B------:R-:W-:Y:S02]  /*00d0*/  LEA.HI.SX32 R5, R4, R5, 0x1e ;  /* 0x0000000504057211 */ /* 0x000fe400078ff2ff */
[----:B------:R-:W-:Y:S01]  /*00e0*/  LOP3.LUT R52, R0, 0x3f, RZ, 0xc0, !PT ;  /* 0x0000003f00347812 */ /* 0x000fe200078ec0ff */
[----:B------:R-:W-:Y:S01]  /*00f0*/  IMAD R4, R2, 0x310, R7 ;  /* 0x0000031002047824 */ /* 0x000fe200078e0207 */
[C---:B------:R-:W-:Y:S01]  /*0100*/  LOP3.LUT R2, R0.reuse, 0xc, RZ, 0xc0, !PT ;  /* 0x0000000c00027812 */ /* 0x040fe200078ec0ff */
[C---:B------:R-:W-:Y:S01]  /*0110*/  IMAD R53, R5.reuse, 0x70, RZ ;  /* 0x0000007005357824 */ /* 0x040fe200078e02ff */
[----:B------:R-:W-:Y:S01]  /*0120*/  SHF.L.U32 R50, R0, 0x3, RZ ;  /* 0x0000000300327819 */ /* 0x000fe200000006ff */
[----:B------:R-:W-:Y:S01]  /*0130*/  IMAD R51, R5, -0x7, R3 ;  /* 0xfffffff905337824 */ /* 0x000fe200078e0203 */
[----:B------:R-:W-:Y:S01]  /*0140*/  SHF.R.U32.HI R3, RZ, 0x6, R0 ;  /* 0x00000006ff037819 */ /* 0x000fe20000011600 */
[----:B------:R-:W-:Y:S01]  /*0150*/  CS2R R6, SRZ ;  /* 0x0000000000067805 */ /* 0x000fe2000001ff00 */
[----:B------:R-:W-:-:S02]  /*0160*/  IADD3 R4, R53, R4, RZ ;  /* 0x0000000435047210 */ /* 0x000fc40007ffe0ff */
[----:B------:R-:W-:Y:S02]  /*0170*/  SHF.R.U32.HI R2, RZ, 0x2, R2 ;  /* 0x00000002ff027819 */ /* 0x000fe40000011602 */
[----:B------:R-:W-:Y:S02]  /*0180*/  LEA R5, R51, R4, 0x2 ;  /* 0x0000000433057211 */ /* 0x000fe400078e10ff */
[----:B------:R-:W-:Y:S02]  /*0190*/  SHF.L.U32 R3, R3, 0x9, RZ ;  /* 0x0000000903037819 */ /* 0x000fe400000006ff */
[----:B------:R-:W-:Y:S01]  /*01a0*/  SHF.R.S32.HI R4, RZ, 0x3, R0 ;  /* 0x00000003ff047819 */ /* 0x000fe20000011400 */
[----:B------:R-:W-:Y:S01]  /*01b0*/  IMAD R54, R2, 0x1c, R5 ;  /* 0x0000001c02367824 */ /* 0x000fe200078e0205 */
[----:B------:R-:W-:Y:S02]  /*01c0*/  LOP3.LUT R52, R3, 0xfffffe00, R52, 0xe2, !PT ;  /* 0xfffffe0003347812 */ /* 0x000fe400078ee234 */
[----:B------:R-:W-:-:S02]  /*01d0*/  MOV R3, RZ ;  /* 0x000000ff00037202 */ /* 0x000fc40000000f00 */
[----:B------:R-:W-:Y:S02]  /*01e0*/  LOP3.LUT R50, R50, 0x38, RZ, 0xc0, !PT ;  /* 0x0000003832327812 */ /* 0x000fe400078ec0ff */
[----:B------:R-:W-:-:S02]  /*01f0*/  LEA R5, R4, 0x1000, 0x8 ;  /* 0x0000100004057811 */ /* 0x000fc400078e40ff */
.L_x_1:
[----:B------:R-:W-:Y:S01]  /*0200*/  MOV R2, 0x4 ;  /* 0x0000000400027802 */ /* 0x000fe20000000f00 */
[C---:B------:R-:W-:Y:S01]  /*0210*/  IMAD R9, R3.reuse, 0xc400, R54 ;  /* 0x0000c40003097824 */ /* 0x040fe200078e0236 */
[----:B------:R-:W-:Y:S01]  /*0220*/  LEA R11, R3, R52, 0x6 ;  /* 0x00000034030b7211 */ /* 0x000fe200078e30ff */
[----:B------:R-:W-:Y:S06]  /*0230*/  BAR.SYNC 0x0 ;  /* 0x0000000000007b1d */ /* 0x000fec0000000000 */
[----:B------:R-:W-:-:S04]  /*0240*/  IMAD.WIDE R10, R11, R2, c[0x0][0x168] ;  /* 0x00005a000b0a7625 */ /* 0x000fc800078e0202 */
[----:B------:R-:W-:Y:S01]  /*0250*/  IMAD.WIDE R8, R9, R2, c[0x0][0x160] ;  /* 0x0000580009087625 */ /* 0x000fe200078e0202 */
[----:B------:R-:W2:Y:S04]  /*0260*/  LDG.E.CONSTANT R13, [R10.64] ;  /* 0x000000040a0d7981 */ /* 0x000ea8000c1e9900 */
[----:B------:R-:W3:Y:S04]  /*0270*/  LDG.E.CONSTANT R15, [R10.64+0x2000] ;  /* 0x002000040a0f7981 */ /* 0x000ee8000c1e9900 */
[----:B------:R-:W4:Y:S04]  /*0280*/  LDG.E.CONSTANT R25, [R10.64+0x4000] ;  /* 0x004000040a197981 */ /* 0x000f28000c1e9900 */
[----:B------:R-:W5:Y:S04]  /*0290*/  LDG.E.CONSTANT R27, [R10.64+0x6000] ;  /* 0x006000040a1b7981 */ /* 0x000f68000c1e9900 */
        /* <DEDUP_REMOVED lines=28> */
[----:B------:R-:W5:Y:S04]  /*0460*/  LDG.E.CONSTANT R21, [R8.64] ;  /* 0x0000000408157981 */ /* 0x000f68000c1e9900 */
[----:B------:R-:W5:Y:S04]  /*0470*/  LDG.E.CONSTANT R23, [R8.64+0xc400] ;  /* 0x00c4000408177981 */ /* 0x000f68000c1e9900 */
[----:B------:R-:W5:Y:S04]  /*0480*/  LDG.E.CONSTANT R35, [R8.64+0x18800] ;  /* 0x0188000408237981 */ /* 0x000f68000c1e9900 */
[----:B------:R-:W5:Y:S01]  /*0490*/  LDG.E.CONSTANT R47, [R8.64+0x24c00] ;  /* 0x024c0004082f7981 */ /* 0x000f62000c1e9900 */
[----:B------:R-:W-:-:S04]  /*04a0*/  IADD3 R3, R3, 0x1, RZ ;  /* 0x0000000103037810 */ /* 0x000fc80007ffe0ff */
[----:B------:R-:W-:Y:S01]  /*04b0*/  ISETP.NE.AND P0, PT, R3, 0x8, PT ;  /* 0x000000080300780c */ /* 0x000fe20003f05270 */
[----:B--2---:R-:W-:Y:S04]  /*04c0*/  STS [R0.X4+0x1000], R13 ;  /* 0x0010000d00007388 */ /* 0x004fe80000004800 */
[----:B---3--:R-:W-:Y:S04]  /*04d0*/  STS [R0.X4+0x1400], R15 ;  /* 0x0014000f00007388 */ /* 0x008fe80000004800 */
[----:B----4-:R-:W-:Y:S04]  /*04e0*/  STS [R0.X4+0x1800], R25 ;  /* 0x0018001900007388 */ /* 0x010fe80000004800 */
[----:B-----5:R-:W-:Y:S04]  /*04f0*/  STS [R0.X4+0x1c00], R27 ;  /* 0x001c001b00007388 */ /* 0x020fe80000004800 */
[----:B------:R-:W-:Y:S04]  /*0500*/  STS [R0.X4+0x2000], R29 ;  /* 0x0020001d00007388 */ /* 0x000fe80000004800 */
        /* <DEDUP_REMOVED lines=27> */
[----:B------:R-:W-:Y:S04]  /*06c0*/  STS [R0.X4], R21 ;  /* 0x0000001500007388 */ /* 0x000fe80000004800 */
[----:B------:R-:W-:Y:S04]  /*06d0*/  STS [R0.X4+0x400], R23 ;  /* 0x0004001700007388 */ /* 0x000fe80000004800 */
[----:B------:R-:W-:Y:S04]  /*06e0*/  STS [R0.X4+0x800], R35 ;  /* 0x0008002300007388 */ /* 0x000fe80000004800 */
[----:B------:R-:W-:Y:S04]  /*06f0*/  STS [R0.X4+0xc00], R47 ;  /* 0x000c002f00007388 */ /* 0x000fe80000004800 */
[----:B------:R-:W-:Y:S06]  /*0700*/  BAR.SYNC 0x0 ;  /* 0x0000000000007b1d */ /* 0x000fec0000000000 */
[----:B------:R-:W-:Y:S04]  /*0710*/  LDS.64 R36, [R50] ;  /* 0x0000000032247984 */ /* 0x000fe80000000a00 */
[----:B------:R-:W0:Y:S04]  /*0720*/  LDS.128 R12, [R5] ;  /* 0x00000000050c7984 */ /* 0x000e280000000c00 */
[----:B------:R-:W1:Y:S04]  /*0730*/  LDS.128 R28, [R5+0x4000] ;  /* 0x00400000051c7984 */ /* 0x000e680000000c00 */
[----:B------:R-:W2:Y:S04]  /*0740*/  LDS.128 R8, [R5+0x2000] ;  /* 0x0020000005087984 */ /* 0x000ea80000000c00 */
[----:B------:R-:W3:Y:S04]  /*0750*/  LDS.64 R44, [R50+0x40] ;  /* 0x00004000322c7984 */ /* 0x000ee80000000a00 */
[----:B------:R-:W4:Y:S04]  /*0760*/  LDS.128 R24, [R5+0x6000] ;  /* 0x0060000005187984 */ /* 0x000f280000000c00 */
[----:B------:R-:W5:Y:S04]  /*0770*/  LDS.64 R42, [R50+0x80] ;  /* 0x00008000322a7984 */ /* 0x000f680000000a00 */
[----:B------:R-:W5:Y:S04]  /*0780*/  LDS.64 R40, [R50+0xc0] ;  /* 0x0000c00032287984 */ /* 0x000f680000000a00 */
[----:B------:R-:W-:Y:S01]  /*0790*/  LDS.128 R20, [R5+0x10] ;  /* 0x0000100005147984 */ /* 0x000fe20000000c00 */
[----:B0-----:R-:W-:-:S02]  /*07a0*/  FFMA R34, R12, R36, R7 ;  /* 0x000000240c227223 */ /* 0x001fc40000000007 */
[-C--:B------:R-:W-:Y:S02]  /*07b0*/  FFMA R12, R12, R37.reuse, R6 ;  /* 0x000000250c0c7223 */ /* 0x080fe40000000006 */
[----:B------:R-:W0:Y:S01]  /*07c0*/  LDS.64 R6, [R50+0x100] ;  /* 0x0001000032067984 */ /* 0x000e220000000a00 */
[----:B-1----:R-:W-:Y:S02]  /*07d0*/  FFMA R49, R36, R28, R33 ;  /* 0x0000001c24317223 */ /* 0x002fe40000000021 */
[-C--:B------:R-:W-:Y:S02]  /*07e0*/  FFMA R28, R28, R37.reuse, R32 ;  /* 0x000000251c1c7223 */ /* 0x080fe40000000020 */
[----:B--2---:R-:W-:Y:S02]  /*07f0*/  FFMA R46, R36, R8, R17 ;  /* 0x00000008242e7223 */ /* 0x004fe40000000011 */
[----:B------:R-:W-:Y:S02]  /*0800*/  FFMA R48, R8, R37, R19 ;  /* 0x0000002508307223 */ /* 0x000fe40000000013 */
[----:B---3--:R-:W-:Y:S01]  /*0810*/  FFMA R47, R44, R13, R34 ;  /* 0x0000000d2c2f7223 */ /* 0x008fe20000000022 */
[----:B------:R-:W1:Y:S01]  /*0820*/  LDS.128 R16, [R5+0x2010] ;  /* 0x0020100005107984 */ /* 0x000e620000000c00 */
[----:B------:R-:W-:-:S02]  /*0830*/  FFMA R8, R13, R45, R12 ;  /* 0x0000002d0d087223 */ /* 0x000fc4000000000c */
[----:B----4-:R-:W-:Y:S01]  /*0840*/  FFMA R55, R36, R24, R39 ;  /* 0x0000001824377223 */ /* 0x010fe20000000027 */
[----:B------:R-:W2:Y:S01]  /*0850*/  LDS.128 R32, [R5+0x4010] ;  /* 0x0040100005207984 */ /* 0x000ea20000000c00 */
[----:B------:R-:W-:Y:S02]  /*0860*/  FFMA R24, R24, R37, R38 ;  /* 0x0000002518187223 */ /* 0x000fe40000000026 */
[C---:B------:R-:W-:Y:S01]  /*0870*/  FFMA R57, R44.reuse, R9, R46 ;  /* 0x000000092c397223 */ /* 0x040fe2000000002e */
[----:B------:R-:W3:Y:S01]  /*0880*/  LDS.128 R36, [R5+0x6010] ;  /* 0x0060100005247984 */ /* 0x000ee20000000c00 */
[----:B------:R-:W-:Y:S02]  /*0890*/  FFMA R48, R9, R45, R48 ;  /* 0x0000002d09307223 */ /* 0x000fe40000000030 */
[----:B------:R-:W-:Y:S01]  /*08a0*/  FFMA R49, R44, R29, R49 ;  /* 0x0000001d2c317223 */ /* 0x000fe20000000031 */
[----:B------:R-:W4:Y:S01]  /*08b0*/  LDS.64 R12, [R50+0x140] ;  /* 0x00014000320c7984 */ /* 0x000f220000000a00 */
[----:B-----5:R-:W-:-:S02]  /*08c0*/  FFMA R9, R42, R14, R47 ;  /* 0x0000000e2a097223 */ /* 0x020fc4000000002f */
[----:B------:R-:W-:Y:S01]  /*08d0*/  FFMA R28, R29, R45, R28 ;  /* 0x0000002d1d1c7223 */ /* 0x000fe2000000001c */
[----:B------:R-:W-:Y:S01]  /*08e0*/  LDS.64 R46, [R50+0x1c0] ;  /* 0x0001c000322e7984 */ /* 0x000fe20000000a00 */
[----:B------:R-:W-:Y:S02]  /*08f0*/  FFMA R8, R14, R43, R8 ;  /* 0x0000002b0e087223 */ /* 0x000fe40000000008 */
[----:B------:R-:W-:Y:S02]  /*0900*/  FFMA R55, R44, R25, R55 ;  /* 0x000000192c377223 */ /* 0x000fe40000000037 */
[----:B------:R-:W-:Y:S02]  /*0910*/  FFMA R24, R25, R45, R24 ;  /* 0x0000002d19187223 */ /* 0x000fe40000000018 */
[----:B------:R-:W5:Y:S01]  /*0920*/  LDS.64 R44, [R50+0x180] ;  /* 0x00018000322c7984 */ /* 0x000f620000000a00 */
[----:B------:R-:W-:Y:S02]  /*0930*/  FFMA R49, R42, R30, R49 ;  /* 0x0000001e2a317223 */ /* 0x000fe40000000031 */
[----:B------:R-:W-:-:S02]  /*0940*/  FFMA R29, R40, R15, R9 ;  /* 0x0000000f281d7223 */ /* 0x000fc40000000009 */
[----:B------:R-:W-:Y:S02]  /*0950*/  FFMA R25, R42, R10, R57 ;  /* 0x0000000a2a197223 */ /* 0x000fe40000000039 */
[-C--:B------:R-:W-:Y:S02]  /*0960*/  FFMA R48, R10, R43.reuse, R48 ;  /* 0x0000002b0a307223 */ /* 0x080fe40000000030 */
[----:B------:R-:W-:Y:S02]  /*0970*/  FFMA R28, R30, R43, R28 ;  /* 0x0000002b1e1c7223 */ /* 0x000fe4000000001c */
[----:B------:R-:W-:Y:S02]  /*0980*/  FFMA R15, R15, R41, R8 ;  /* 0x000000290f0f7223 */ /* 0x000fe40000000008 */
[----:B------:R-:W-:Y:S02]  /*0990*/  FFMA R42, R42, R26, R55 ;  /* 0x0000001a2a2a7223 */ /* 0x000fe40000000037 */
[----:B------:R-:W-:-:S02]  /*09a0*/  FFMA R24, R26, R43, R24 ;  /* 0x0000002b1a187223 */ /* 0x000fc40000000018 */
[C---:B------:R-:W-:Y:S02]  /*09b0*/  FFMA R55, R40.reuse, R31, R49 ;  /* 0x0000001f28377223 */ /* 0x040fe40000000031 */
[----:B------:R-:W-:Y:S02]  /*09c0*/  FFMA R25, R40, R11, R25 ;  /* 0x0000000b28197223 */ /* 0x000fe40000000019 */
[-C--:B------:R-:W-:Y:S02]  /*09d0*/  FFMA R56, R11, R41.reuse, R48 ;  /* 0x000000290b387223 */ /* 0x080fe40000000030 */
[----:B------:R-:W-:Y:S02]  /*09e0*/  FFMA R8, R31, R41, R28 ;  /* 0x000000291f087223 */ /* 0x000fe4000000001c */
[----:B0-----:R-:W-:Y:S02]  /*09f0*/  FFMA R49, R20, R6, R29 ;  /* 0x0000000614317223 */ /* 0x001fe4000000001d */
[----:B------:R-:W-:Y:S01]  /*0a00*/  FFMA R9, R40, R27, R42 ;  /* 0x0000001b28097223 */ /* 0x000fe2000000002a */
[----:B------:R-:W-:Y:S01]  /*0a10*/  LDS.128 R28, [R5+0x20] ;  /* 0x00002000051c7984 */ /* 0x000fe20000000c00 */
[----:B------:R-:W-:-:S02]  /*0a20*/  FFMA R41, R27, R41, R24 ;  /* 0x000000291b297223 */ /* 0x000fc40000000018 */
[-C--:B------:R-:W-:Y:S02]  /*0a30*/  FFMA R20, R20, R7.reuse, R15 ;  /* 0x0000000714147223 */ /* 0x080fe4000000000f */
[----:B------:R-:W0:Y:S01]  /*0a40*/  LDS.64 R14, [R50+0x200] ;  /* 0x00020000320e7984 */ /* 0x000e220000000a00 */
[C---:B-1----:R-:W-:Y:S02]  /*0a50*/  FFMA R48, R6.reuse, R16, R25 ;  /* 0x0000001006307223 */ /* 0x042fe40000000019 */
[----:B--2---:R-:W-:Y:S01]  /*0a60*/  FFMA R55, R6, R32, R55 ;  /* 0x0000002006377223 */ /* 0x004fe20000000037 */
[----:B------:R-:W1:Y:S01]  /*0a70*/  LDS.128 R24, [R5+0x2020] ;  /* 0x0020200005187984 */ /* 0x000e620000000c00 */
[----:B------:R-:W-:Y:S02]  /*0a80*/  FFMA R56, R16, R7, R56 ;  /* 0x0000000710387223 */ /* 0x000fe40000000038 */
[----:B---3--:R-:W-:Y:S02]  /*0a90*/  FFMA R6, R6, R36, R9 ;  /* 0x0000002406067223 */ /* 0x008fe40000000009 */
[----:B----4-:R-:W-:-:S02]  /*0aa0*/  FFMA R49, R12, R21, R49 ;  /* 0x000000150c317223 */ /* 0x010fc40000000031 */
[----:B------:R-:W-:Y:S02]  /*0ab0*/  FFMA R16, R21, R13, R20 ;  /* 0x0000000d15107223 */ /* 0x000fe40000000014 */
[-C--:B------:R-:W-:Y:S01]  /*0ac0*/  FFMA R32, R32, R7.reuse, R8 ;  /* 0x0000000720207223 */ /* 0x080fe20000000008 */
[----:B------:R-:W2:Y:S01]  /*0ad0*/  LDS.64 R20, [R50+0x240] ;  /* 0x0002400032147984 */ /* 0x000ea20000000a00 */
[----:B------:R-:W-:Y:S02]  /*0ae0*/  FFMA R36, R36, R7, R41 ;  /* 0x0000000724247223 */ /* 0x000fe40000000029 */
[C---:B------:R-:W-:Y:S01]  /*0af0*/  FFMA R7, R12.reuse, R17, R48 ;  /* 0x000000110c077223 */ /* 0x040fe20000000030 */
[----:B------:R-:W3:Y:S01]  /*0b00*/  LDS.128 R8, [R5+0x4020] ;  /* 0x0040200005087984 */ /* 0x000ee20000000c00 */
[----:B------:R-:W-:Y:S02]  /*0b10*/  FFMA R56, R17, R13, R56 ;  /* 0x0000000d11387223 */ /* 0x000fe40000000038 */
[----:B------:R-:W-:Y:S01]  /*0b20*/  FFMA R55, R12, R33, R55 ;  /* 0x000000210c377223 */ /* 0x000fe20000000037 */
[----:B------:R-:W4:Y:S01]  /*0b30*/  LDS.128 R40, [R5+0x6020] ;  /* 0x0060200005287984 */ /* 0x000f220000000c00 */
[----:B------:R-:W-:-:S02]  /*0b40*/  FFMA R32, R33, R13, R32 ;  /* 0x0000000d21207223 */ /* 0x000fc40000000020 */
[----:B------:R-:W-:Y:S02]  /*0b50*/  FFMA R17, R12, R37, R6 ;  /* 0x000000250c117223 */ /* 0x000fe40000000006 */
[----:B------:R-:W-:Y:S02]  /*0b60*/  FFMA R36, R37, R13, R36 ;  /* 0x0000000d25247223 */ /* 0x000fe40000000024 */
[----:B-----5:R-:W-:Y:S02]  /*0b70*/  FFMA R12, R44, R18, R7 ;  /* 0x000000122c0c7223 */ /* 0x020fe40000000007 */
[-C--:B------:R-:W-:Y:S01]  /*0b80*/  FFMA R16, R22, R45.reuse, R16 ;  /* 0x0000002d16107223 */ /* 0x080fe20000000010 */
[----:B------:R-:W5:Y:S01]  /*0b90*/  LDS.64 R6, [R50+0x280] ;  /* 0x0002800032067984 */ /* 0x000f620000000a00 */
[----:B------:R-:W-:Y:S02]  /*0ba0*/  FFMA R49, R44, R22, R49 ;  /* 0x000000162c317223 */ /* 0x000fe40000000031 */
[----:B------:R-:W-:-:S02]  /*0bb0*/  FFMA R56, R18, R45, R56 ;  /* 0x0000002d12387223 */ /* 0x000fc40000000038 */
[-C--:B------:R-:W-:Y:S02]  /*0bc0*/  FFMA R32, R34, R45.reuse, R32 ;  /* 0x0000002d22207223 */ /* 0x080fe40000000020 */
[----:B------:R-:W-:Y:S02]  /*0bd0*/  FFMA R36, R38, R45, R36 ;  /* 0x0000002d26247223 */ /* 0x000fe40000000024 */
[C---:B------:R-:W-:Y:S02]  /*0be0*/  FFMA R55, R44.reuse, R34, R55 ;  /* 0x000000222c377223 */ /* 0x040fe40000000037 */
[----:B------:R-:W-:Y:S02]  /*0bf0*/  FFMA R13, R44, R38, R17 ;  /* 0x000000262c0d7223 */ /* 0x000fe40000000011 */
[----:B------:R-:W-:Y:S01]  /*0c00*/  FFMA R16, R23, R47, R16 ;  /* 0x0000002f17107223 */ /* 0x000fe20000000010 */
[----:B------:R-:W5:Y:S01]  /*0c10*/  LDS.64 R44, [R50+0x2c0] ;  /* 0x0002c000322c7984 */ /* 0x000f620000000a00 */
[----:B------:R-:W-:-:S02]  /*0c20*/  FFMA R49, R46, R23, R49 ;  /* 0x000000172e317223 */ /* 0x000fc40000000031 */
[C---:B------:R-:W-:Y:S01]  /*0c30*/  FFMA R17, R46.reuse, R19, R12 ;  /* 0x000000132e117223 */ /* 0x040fe2000000000c */
[----:B------:R-:W-:Y:S01]  /*0c40*/  LDS.64 R22, [R50+0x300] ;  /* 0x0003000032167984 */ /* 0x000fe20000000a00 */
[-C--:B------:R-:W-:Y:S02]  /*0c50*/  FFMA R48, R19, R47.reuse, R56 ;  /* 0x0000002f13307223 */ /* 0x080fe40000000038 */
[----:B------:R-:W-:Y:S02]  /*0c60*/  FFMA R12, R35, R47, R32 ;  /* 0x0000002f230c7223 */ /* 0x000fe40000000020 */
[----:B------:R-:W-:Y:S02]  /*0c70*/  FFMA R13, R46, R39, R13 ;  /* 0x000000272e0d7223 */ /* 0x000fe4000000000d */
[----:B------:R-:W-:Y:S02]  /*0c80*/  FFMA R47, R39, R47, R36 ;  /* 0x0000002f272f7223 */ /* 0x000fe40000000024 */
[----:B0-----:R-:W-:Y:S01]  /*0c90*/  FFMA R16, R28, R15, R16 ;  /* 0x0000000f1c107223 */ /* 0x001fe20000000010 */
[----:B------:R-:W0:Y:S01]  /*0ca0*/  LDS.128 R36, [R5+0x30] ;  /* 0x0000300005247984 */ /* 0x000e220000000c00 */
[----:B------:R-:W-:-:S02]  /*0cb0*/  FFMA R55, R46, R35, R55 ;  /* 0x000000232e377223 */ /* 0x000fc40000000037 */
[----:B------:R-:W-:Y:S01]  /*0cc0*/  FFMA R49, R28, R14, R49 ;  /* 0x0000000e1c317223 */ /* 0x000fe20000000031 */
[----:B------:R-:W0:Y:S01]  /*0cd0*/  LDS.128 R32, [R5+0x2030] ;  /* 0x0020300005207984 */ /* 0x000e220000000c00 */
[----:B-1----:R-:W-:Y:S02]  /*0ce0*/  FFMA R46, R14, R24, R17 ;  /* 0x000000180e2e7223 */ /* 0x002fe40000000011 */
[----:B------:R-:W-:Y:S02]  /*0cf0*/  FFMA R48, R24, R15, R48 ;  /* 0x0000000f18307223 */ /* 0x000fe40000000030 */
[----:B--2---:R-:W-:Y:S02]  /*0d00*/  FFMA R24, R29, R21, R16 ;  /* 0x000000151d187223 */ /* 0x004fe40000000010 */
[C---:B---3--:R-:W-:Y:S01]  /*0d10*/  FFMA R55, R14.reuse, R8, R55 ;  /* 0x000000080e377223 */ /* 0x048fe20000000037 */
[----:B------:R-:W1:Y:S01]  /*0d20*/  LDS.128 R16, [R5+0x4030] ;  /* 0x0040300005107984 */ /* 0x000e620000000c00 */
[----:B----4-:R-:W-:-:S02]  /*0d30*/  FFMA R56, R14, R40, R13 ;  /* 0x000000280e387223 */ /* 0x010fc4000000000d */
[----:B------:R-:W-:Y:S02]  /*0d40*/  FFMA R49, R20, R29, R49 ;  /* 0x0000001d14317223 */ /* 0x000fe40000000031 */
[-C--:B------:R-:W-:Y:S01]  /*0d50*/  FFMA R8, R8, R15.reuse, R12 ;  /* 0x0000000f08087223 */ /* 0x080fe2000000000c */
[----:B------:R-:W2:Y:S01]  /*0d60*/  LDS.64 R28, [R50+0x340] ;  /* 0x00034000321c7984 */ /* 0x000ea20000000a00 */
[----:B------:R-:W-:Y:S02]  /*0d70*/  FFMA R40, R40, R15, R47 ;  /* 0x0000000f28287223 */ /* 0x000fe4000000002f */
[----:B------:R-:W-:Y:S01]  /*0d80*/  FFMA R57, R20, R25, R46 ;  /* 0x0000001914397223 */ /* 0x000fe2000000002e */
[----:B------:R-:W3:Y:S01]  /*0d90*/  LDS.128 R12, [R5+0x6030] ;  /* 0x00603000050c7984 */ /* 0x000ee20000000c00 */
[----:B-----5:R-:W-:Y:S02]  /*0da0*/  FFMA R49, R6, R30, R49 ;  /* 0x0000001e06317223 */ /* 0x020fe40000000031 */
[----:B------:R-:W-:Y:S01]  /*0db0*/  FFMA R48, R25, R21, R48 ;  /* 0x0000001519307223 */ /* 0x000fe20000000030 */
[----:B------:R-:W4:Y:S01]  /*0dc0*/  LDS.64 R46, [R50+0x380] ;  /* 0x00038000322e7984 */ /* 0x000f220000000a00 */
[----:B------:R-:W-:-:S02]  /*0dd0*/  FFMA R55, R20, R9, R55 ;  /* 0x0000000914377223 */ /* 0x000fc40000000037 */
[----:B------:R-:W-:Y:S02]  /*0de0*/  FFMA R8, R9, R21, R8 ;  /* 0x0000001509087223 */ /* 0x000fe40000000008 */
[----:B------:R-:W-:Y:S02]  /*0df0*/  FFMA R24, R30, R7, R24 ;  /* 0x000000071e187223 */ /* 0x000fe40000000018 */
[----:B------:R-:W-:Y:S02]  /*0e00*/  FFMA R9, R20, R41, R56 ;  /* 0x0000002914097223 */ /* 0x000fe40000000038 */
[----:B------:R-:W-:Y:S02]  /*0e10*/  FFMA R40, R41, R21, R40 ;  /* 0x0000001529287223 */ /* 0x000fe40000000028 */
        /* <DEDUP_REMOVED lines=8> */
[----:B------:R-:W5:Y:S01]  /*0ea0*/  LDS.64 R6, [R50+0x3c0] ;  /* 0x0003c00032067984 */ /* 0x000f620000000a00 */
[----:B------:R-:W-:Y:S02]  /*0eb0*/  FFMA R9, R44, R27, R57 ;  /* 0x0000001b2c097223 */ /* 0x000fe40000000039 */
[----:B0-----:R-:W-:Y:S02]  /*0ec0*/  FFMA R25, R36, R22, R25 ;  /* 0x0000001624197223 */ /* 0x001fe40000000019 */
[----:B------:R-:W-:Y:S02]  /*0ed0*/  FFMA R49, R44, R11, R55 ;  /* 0x0000000b2c317223 */ /* 0x000fe40000000037 */
[-C--:B------:R-:W-:Y:S02]  /*0ee0*/  FFMA R48, R27, R45.reuse, R48 ;  /* 0x0000002d1b307223 */ /* 0x080fe40000000030 */
[----:B------:R-:W-:Y:S02]  /*0ef0*/  FFMA R24, R11, R45, R8 ;  /* 0x0000002d0b187223 */ /* 0x000fe40000000008 */
[----:B------:R-:W-:-:S02]  /*0f00*/  FFMA R36, R36, R23, R31 ;  /* 0x0000001724247223 */ /* 0x000fc4000000001f */
[----:B------:R-:W-:Y:S01]  /*0f10*/  FFMA R21, R44, R43, R21 ;  /* 0x0000002b2c157223 */ /* 0x000fe20000000015 */
[----:B------:R-:W-:Y:S01]  /*0f20*/  LDS.64 R30, [R50+0x400] ;  /* 0x00040000321e7984 */ /* 0x000fe20000000a00 */
[----:B------:R-:W-:Y:S02]  /*0f30*/  FFMA R20, R43, R45, R20 ;  /* 0x0000002d2b147223 */ /* 0x000fe40000000014 */
[----:B------:R-:W-:Y:S01]  /*0f40*/  FFMA R44, R22, R32, R9 ;  /* 0x00000020162c7223 */ /* 0x000fe20000000009 */
[----:B------:R-:W0:Y:S01]  /*0f50*/  LDS.128 R40, [R5+0x40] ;  /* 0x0000400005287984 */ /* 0x000e220000000c00 */
[----:B------:R-:W-:Y:S02]  /*0f60*/  FFMA R48, R32, R23, R48 ;  /* 0x0000001720307223 */ /* 0x000fe40000000030 */
[----:B-1----:R-:W-:Y:S01]  /*0f70*/  FFMA R49, R22, R16, R49 ;  /* 0x0000001016317223 */ /* 0x002fe20000000031 */
[----:B------:R-:W1:Y:S01]  /*0f80*/  LDS.128 R8, [R5+0x2040] ;  /* 0x0020400005087984 */ /* 0x000e620000000c00 */
[----:B--2---:R-:W-:-:S02]  /*0f90*/  FFMA R45, R28, R37, R25 ;  /* 0x000000251c2d7223 */ /* 0x004fc40000000019 */
[----:B------:R-:W-:Y:S02]  /*0fa0*/  FFMA R32, R37, R29, R36 ;  /* 0x0000001d25207223 */ /* 0x000fe40000000024 */
[-C--:B------:R-:W-:Y:S01]  /*0fb0*/  FFMA R16, R16, R23.reuse, R24 ;  /* 0x0000001710107223 */ /* 0x080fe20000000018 */
[----:B------:R-:W2:Y:S01]  /*0fc0*/  LDS.64 R36, [R50+0x440] ;  /* 0x0004400032247984 */ /* 0x000ea20000000a00 */
[----:B---3--:R-:W-:Y:S02]  /*0fd0*/  FFMA R55, R22, R12, R21 ;  /* 0x0000000c16377223 */ /* 0x008fe40000000015 */
[----:B------:R-:W-:Y:S01]  /*0fe0*/  FFMA R12, R12, R23, R20 ;  /* 0x000000170c0c7223 */ /* 0x000fe20000000014 */
[----:B------:R-:W3:Y:S01]  /*0ff0*/  LDS.128 R24, [R5+0x4040] ;  /* 0x0040400005187984 */ /* 0x000ee20000000c00 */
[C---:B------:R-:W-:Y:S02]  /*1000*/  FFMA R57, R28.reuse, R33, R44 ;  /* 0x000000211c397223 */ /* 0x040fe4000000002c */
[C---:B------:R-:W-:Y:S01]  /*1010*/  FFMA R49, R28.reuse, R17, R49 ;  /* 0x000000111c317223 */ /* 0x040fe20000000031 */
[----:B------:R-:W1:Y:S01]  /*1020*/  LDS.128 R20, [R5+0x6040] ;  /* 0x0060400005147984 */ /* 0x000e620000000c00 */
[----:B------:R-:W-:-:S02]  /*1030*/  FFMA R55, R28, R13, R55 ;  /* 0x0000000d1c377223 */ /* 0x000fc40000000037 */
[-C--:B------:R-:W-:Y:S02]  /*1040*/  FFMA R48, R33, R29.reuse, R48 ;  /* 0x0000001d21307223 */ /* 0x080fe40000000030 */
[-C--:B------:R-:W-:Y:S02]  /*1050*/  FFMA R16, R17, R29.reuse, R16 ;  /* 0x0000001d11107223 */ /* 0x080fe40000000010 */
[----:B------:R-:W-:Y:S02]  /*1060*/  FFMA R28, R13, R29, R12 ;  /* 0x0000001d0d1c7223 */ /* 0x000fe4000000000c */
[----:B----4-:R-:W-:Y:S02]  /*1070*/  FFMA R12, R46, R38, R45 ;  /* 0x000000262e0c7223 */ /* 0x010fe4000000002d */
[----:B------:R-:W-:Y:S01]  /*1080*/  FFMA R32, R38, R47, R32 ;  /* 0x0000002f26207223 */ /* 0x000fe20000000020 */
[----:B------:R-:W4:Y:S01]  /*1090*/  LDS.64 R44, [R50+0x480] ;  /* 0x00048000322c7984 */ /* 0x000f220000000a00 */
[----:B------:R-:W-:-:S02]  /*10a0*/  FFMA R13, R46, R34, R57 ;  /* 0x000000222e0d7223 */ /* 0x000fc40000000039 */
[----:B------:R-:W-:Y:S02]  /*10b0*/  FFMA R29, R46, R18, R49 ;  /* 0x000000122e1d7223 */ /* 0x000fe40000000031 */
[-C--:B------:R-:W-:Y:S02]  /*10c0*/  FFMA R48, R34, R47.reuse, R48 ;  /* 0x0000002f22307223 */ /* 0x080fe40000000030 */
[----:B------:R-:W-:Y:S02]  /*10d0*/  FFMA R16, R18, R47, R16 ;  /* 0x0000002f12107223 */ /* 0x000fe40000000010 */
[----:B------:R-:W-:Y:S02]  /*10e0*/  FFMA R17, R46, R14, R55 ;  /* 0x0000000e2e117223 */ /* 0x000fe40000000037 */
[----:B-----5:R-:W-:Y:S02]  /*10f0*/  FFMA R33, R6, R39, R12 ;  /* 0x0000002706217223 */ /* 0x020fe4000000000c */
[----:B------:R-:W-:-:S02]  /*1100*/  FFMA R32, R39, R7, R32 ;  /* 0x0000000727207223 */ /* 0x000fc40000000020 */
[----:B------:R-:W-:Y:S01]  /*1110*/  FFMA R28, R14, R47, R28 ;  /* 0x0000002f0e1c7223 */ /* 0x000fe2000000001c */
[----:B------:R-:W-:Y:S01]  /*1120*/  LDS.64 R38, [R50+0x540] ;  /* 0x0005400032267984 */ /* 0x000fe20000000a00 */
[C---:B------:R-:W-:Y:S02]  /*1130*/  FFMA R13, R6.reuse, R35, R13 ;  /* 0x00000023060d7223 */ /* 0x040fe4000000000d */
[C---:B------:R-:W-:Y:S01]  /*1140*/  FFMA R29, R6.reuse, R19, R29 ;  /* 0x00000013061d7223 */ /* 0x040fe2000000001d */
[----:B------:R-:W5:Y:S01]  /*1150*/  LDS.64 R46, [R50+0x4c0] ;  /* 0x0004c000322e7984 */ /* 0x000f620000000a00 */
[-C--:B------:R-:W-:Y:S02]  /*1160*/  FFMA R48, R35, R7.reuse, R48 ;  /* 0x0000000723307223 */ /* 0x080fe40000000030 */
[----:B------:R-:W-:Y:S02]  /*1170*/  FFMA R19, R19, R7, R16 ;  /* 0x0000000713137223 */ /* 0x000fe40000000010 */
[----:B------:R-:W-:-:S02]  /*1180*/  FFMA R17, R6, R15, R17 ;  /* 0x0000000f06117223 */ /* 0x000fc40000000011 */
[C---:B0-----:R-:W-:Y:S02]  /*1190*/  FFMA R49, R40.reuse, R30, R33 ;  /* 0x0000001e28317223 */ /* 0x041fe40000000021 */
[----:B------:R-:W-:Y:S02]  /*11a0*/  FFMA R16, R40, R31, R32 ;  /* 0x0000001f28107223 */ /* 0x000fe40000000020 */
[----:B------:R-:W-:Y:S01]  /*11b0*/  FFMA R28, R15, R7, R28 ;  /* 0x000000070f1c7223 */ /* 0x000fe2000000001c */
[----:B------:R-:W-:Y:S01]  /*11c0*/  LDS.128 R32, [R5+0x50] ;  /* 0x0000500005207984 */ /* 0x000fe20000000c00 */
[----:B-1----:R-:W-:Y:S02]  /*11d0*/  FFMA R40, R30, R8, R13 ;  /* 0x000000081e287223 */ /* 0x002fe4000000000d */
[----:B------:R-:W-:Y:S01]  /*11e0*/  FFMA R8, R8, R31, R48 ;  /* 0x0000001f08087223 */ /* 0x000fe20000000030 */
[----:B------:R-:W0:Y:S01]  /*11f0*/  LDS.64 R6, [R50+0x500] ;  /* 0x0005000032067984 */ /* 0x000e220000000a00 */
[----:B--2---:R-:W-:-:S02]  /*1200*/  FFMA R49, R36, R41, R49 ;  /* 0x0000002924317223 */ /* 0x004fc40000000031 */
[----:B---3--:R-:W-:Y:S01]  /*1210*/  FFMA R48, R30, R24, R29 ;  /* 0x000000181e307223 */ /* 0x008fe2000000001d */
[----:B------:R-:W1:Y:S01]  /*1220*/  LDS.128 R12, [R5+0x2050] ;  /* 0x00205000050c7984 */ /* 0x000e620000000c00 */
[----:B------:R-:W-:Y:S02]  /*1230*/  FFMA R41, R41, R37, R16 ;  /* 0x0000002529297223 */ /* 0x000fe40000000010 */
[-C--:B------:R-:W-:Y:S02]  /*1240*/  FFMA R24, R24, R31.reuse, R19 ;  /* 0x0000001f18187223 */ /* 0x080fe40000000013 */
[----:B------:R-:W-:Y:S02]  /*1250*/  FFMA R55, R30, R20, R17 ;  /* 0x000000141e377223 */ /* 0x000fe40000000011 */
[----:B------:R-:W2:Y:S01]  /*1260*/  LDS.128 R16, [R5+0x4050] ;  /* 0x0040500005107984 */ /* 0x000ea20000000c00 */
[----:B------:R-:W-:Y:S02]  /*1270*/  FFMA R20, R20, R31, R28 ;  /* 0x0000001f14147223 */ /* 0x000fe4000000001c */
[----:B------:R-:W-:Y:S01]  /*1280*/  FFMA R57, R36, R9, R40 ;  /* 0x0000000924397223 */ /* 0x000fe20000000028 */
[----:B------:R-:W3:Y:S01]  /*1290*/  LDS.128 R28, [R5+0x6050] ;  /* 0x00605000051c7984 */ /* 0x000ee20000000c00 */
[----:B------:R-:W-:-:S02]  /*12a0*/  FFMA R8, R9, R37, R8 ;  /* 0x0000002509087223 */ /* 0x000fc40000000008 */
[C---:B------:R-:W-:Y:S02]  /*12b0*/  FFMA R9, R36.reuse, R25, R48 ;  /* 0x0000001924097223 */ /* 0x040fe40000000030 */
[----:B------:R-:W-:Y:S02]  /*12c0*/  FFMA R24, R25, R37, R24 ;  /* 0x0000002519187223 */ /* 0x000fe40000000018 */
[----:B------:R-:W-:Y:S02]  /*12d0*/  FFMA R55, R36, R21, R55 ;  /* 0x0000001524377223 */ /* 0x000fe40000000037 */
[----:B------:R-:W-:Y:S02]  /*12e0*/  FFMA R25, R21, R37, R20 ;  /* 0x0000002515197223 */ /* 0x000fe40000000014 */
[----:B----4-:R-:W-:Y:S01]  /*12f0*/  FFMA R49, R44, R42, R49 ;  /* 0x0000002a2c317223 */ /* 0x010fe20000000031 */
[----:B------:R-:W4:Y:S01]  /*1300*/  LDS.64 R36, [R50+0x580] ;  /* 0x0005800032247984 */ /* 0x000f220000000a00 */
[----:B------:R-:W-:-:S02]  /*1310*/  FFMA R42, R42, R45, R41 ;  /* 0x0000002d2a2a7223 */ /* 0x000fc40000000029 */
[C---:B------:R-:W-:Y:S02]  /*1320*/  FFMA R20, R44.reuse, R26, R9 ;  /* 0x0000001a2c147223 */ /* 0x040fe40000000009 */
[C---:B------:R-:W-:Y:S02]  /*1330*/  FFMA R57, R44.reuse, R10, R57 ;  /* 0x0000000a2c397223 */ /* 0x040fe40000000039 */
[----:B------:R-:W-:Y:S02]  /*1340*/  FFMA R21, R44, R22, R55 ;  /* 0x000000162c157223 */ /* 0x000fe40000000037 */
[-C--:B------:R-:W-:Y:S02]  /*1350*/  FFMA R8, R10, R45.reuse, R8 ;  /* 0x0000002d0a087223 */ /* 0x080fe40000000008 */
[-C--:B------:R-:W-:Y:S02]  /*1360*/  FFMA R24, R26, R45.reuse, R24 ;  /* 0x0000002d1a187223 */ /* 0x080fe40000000018 */
[----:B------:R-:W-:-:S02]  /*1370*/  FFMA R40, R22, R45, R25 ;  /* 0x0000002d16287223 */ /* 0x000fc40000000019 */
[----:B------:R-:W4:Y:S01]  /*1380*/  LDS.64 R44, [R50+0x5c0] ;  /* 0x0005c000322c7984 */ /* 0x000f220000000a00 */
[----:B-----5:R-:W-:Y:S02]  /*1390*/  FFMA R42, R43, R47, R42 ;  /* 0x0000002f2b2a7223 */ /* 0x020fe4000000002a */
[C---:B------:R-:W-:Y:S02]  /*13a0*/  FFMA R49, R46.reuse, R43, R49 ;  /* 0x0000002b2e317223 */ /* 0x040fe40000000031 */
[C---:B------:R-:W-:Y:S02]  /*13b0*/  FFMA R55, R46.reuse, R27, R20 ;  /* 0x0000001b2e377223 */ /* 0x040fe40000000014 */
[C---:B------:R-:W-:Y:S02]  /*13c0*/  FFMA R9, R46.reuse, R11, R57 ;  /* 0x0000000b2e097223 */ /* 0x040fe40000000039 */
[----:B------:R-:W-:Y:S02]  /*13d0*/  FFMA R21, R46, R23, R21 ;  /* 0x000000172e157223 */ /* 0x000fe40000000015 */
[----:B------:R-:W-:-:S02]  /*13e0*/  FFMA R8, R11, R47, R8 ;  /* 0x0000002f0b087223 */ /* 0x000fc40000000008 */
[-C--:B------:R-:W-:Y:S02]  /*13f0*/  FFMA R20, R27, R47.reuse, R24 ;  /* 0x0000002f1b147223 */ /* 0x080fe40000000018 */
[----:B------:R-:W-:Y:S01]  /*1400*/  FFMA R40, R23, R47, R40 ;  /* 0x0000002f17287223 */ /* 0x000fe20000000028 */
[----:B------:R-:W-:Y:S01]  /*1410*/  LDS.128 R24, [R5+0x60] ;  /* 0x0000600005187984 */ /* 0x000fe20000000c00 */
[C---:B0-----:R-:W-:Y:S02]  /*1420*/  FFMA R42, R32.reuse, R7, R42 ;  /* 0x00000007202a7223 */ /* 0x041fe4000000002a */
[----:B------:R-:W-:Y:S01]  /*1430*/  FFMA R49, R32, R6, R49 ;  /* 0x0000000620317223 */ /* 0x000fe20000000031 */
[----:B------:R-:W0:Y:S01]  /*1440*/  LDS.64 R46, [R50+0x600] ;  /* 0x00060000322e7984 */ /* 0x000e220000000a00 */
[C---:B-1----:R-:W-:Y:S02]  /*1450*/  FFMA R48, R6.reuse, R12, R9 ;  /* 0x0000000c06307223 */ /* 0x042fe40000000009 */
[----:B--2---:R-:W-:-:S02]  /*1460*/  FFMA R55, R6, R16, R55 ;  /* 0x0000001006377223 */ /* 0x004fc40000000037 */
[-C--:B------:R-:W-:Y:S02]  /*1470*/  FFMA R56, R12, R7.reuse, R8 ;  /* 0x000000070c387223 */ /* 0x080fe40000000008 */
[----:B------:R-:W-:Y:S01]  /*1480*/  FFMA R16, R16, R7, R20 ;  /* 0x0000000710107223 */ /* 0x000fe20000000014 */
[----:B------:R-:W1:Y:S01]  /*1490*/  LDS.128 R8, [R5+0x2060] ;  /* 0x0020600005087984 */ /* 0x000e620000000c00 */
[----:B---3--:R-:W-:Y:S02]  /*14a0*/  FFMA R6, R6, R28, R21 ;  /* 0x0000001c06067223 */ /* 0x008fe40000000015 */
[----:B------:R-:W-:Y:S01]  /*14b0*/  FFMA R12, R33, R39, R42 ;  /* 0x00000027210c7223 */ /* 0x000fe2000000002a */
[----:B------:R-:W2:Y:S01]  /*14c0*/  LDS.128 R20, [R5+0x4060] ;  /* 0x0040600005147984 */ /* 0x000ea20000000c00 */
[----:B------:R-:W-:Y:S02]  /*14d0*/  FFMA R28, R28, R7, R40 ;  /* 0x000000071c1c7223 */ /* 0x000fe40000000028 */
[C---:B------:R-:W-:Y:S01]  /*14e0*/  FFMA R49, R38.reuse, R33, R49 ;  /* 0x0000002126317223 */ /* 0x040fe20000000031 */
[----:B------:R-:W3:Y:S01]  /*14f0*/  LDS.128 R40, [R5+0x6060] ;  /* 0x0060600005287984 */ /* 0x000ee20000000c00 */
[----:B------:R-:W-:-:S02]  /*1500*/  FFMA R7, R38, R13, R48 ;  /* 0x0000000d26077223 */ /* 0x000fc40000000030 */
[----:B------:R-:W-:Y:S01]  /*1510*/  FFMA R55, R38, R17, R55 ;  /* 0x0000001126377223 */ /* 0x000fe20000000037 */
[----:B------:R-:W5:Y:S01]  /*1520*/  LDS.64 R32, [R50+0x640] ;  /* 0x0006400032207984 */ /* 0x000f620000000a00 */
[-C--:B------:R-:W-:Y:S02]  /*1530*/  FFMA R56, R13, R39.reuse, R56 ;  /* 0x000000270d387223 */ /* 0x080fe40000000038 */
[-C--:B------:R-:W-:Y:S02]  /*1540*/  FFMA R16, R17, R39.reuse, R16 ;  /* 0x0000002711107223 */ /* 0x080fe40000000010 */
[----:B------:R-:W-:Y:S02]  /*1550*/  FFMA R28, R29, R39, R28 ;  /* 0x000000271d1c7223 */ /* 0x000fe4000000001c */
[----:B----4-:R-:W-:Y:S02]  /*1560*/  FFMA R49, R36, R34, R49 ;  /* 0x0000002224317223 */ /* 0x010fe40000000031 */
[----:B------:R-:W-:-:S02]  /*1570*/  FFMA R13, R38, R29, R6 ;  /* 0x0000001d260d7223 */ /* 0x000fc40000000006 */
[----:B------:R-:W-:Y:S02]  /*1580*/  FFMA R17, R36, R14, R7 ;  /* 0x0000000e24117223 */ /* 0x000fe40000000007 */
[----:B------:R-:W4:Y:S01]  /*1590*/  LDS.64 R6, [R50+0x680] ;  /* 0x0006800032067984 */ /* 0x000f220000000a00 */
[-C--:B------:R-:W-:Y:S02]  /*15a0*/  FFMA R12, R34, R37.reuse, R12 ;  /* 0x00000025220c7223 */ /* 0x080fe4000000000c */
[----:B------:R-:W-:Y:S02]  /*15b0*/  FFMA R55, R36, R18, R55 ;  /* 0x0000001224377223 */ /* 0x000fe40000000037 */
[-C--:B------:R-:W-:Y:S02]  /*15c0*/  FFMA R56, R14, R37.reuse, R56 ;  /* 0x000000250e387223 */ /* 0x080fe40000000038 */
[-C--:B------:R-:W-:Y:S02]  /*15d0*/  FFMA R16, R18, R37.reuse, R16 ;  /* 0x0000002512107223 */ /* 0x080fe40000000010 */
[----:B------:R-:W-:-:S02]  /*15e0*/  FFMA R28, R30, R37, R28 ;  /* 0x000000251e1c7223 */ /* 0x000fc4000000001c */
[----:B------:R-:W-:Y:S02]  /*15f0*/  FFMA R29, R44, R35, R49 ;  /* 0x000000232c1d7223 */ /* 0x000fe40000000031 */
[----:B------:R-:W-:Y:S01]  /*1600*/  FFMA R36, R36, R30, R13 ;  /* 0x0000001e24247223 */ /* 0x000fe2000000000d */
[----:B------:R-:W4:Y:S01]  /*1610*/  LDS.64 R48, [R50+0x6c0] ;  /* 0x0006c00032307984 */ /* 0x000f220000000a00 */
[----:B------:R-:W-:Y:S02]  /*1620*/  FFMA R12, R35, R45, R12 ;  /* 0x0000002d230c7223 */ /* 0x000fe4000000000c */
[C---:B------:R-:W-:Y:S01]  /*1630*/  FFMA R57, R44.reuse, R19, R55 ;  /* 0x000000132c397223 */ /* 0x040fe20000000037 */
[----:B------:R-:W-:Y:S01]  /*1640*/  LDS.64 R34, [R50+0x700] ;  /* 0x0007000032227984 */ /* 0x000fe20000000a00 */
[----:B------:R-:W-:Y:S02]  /*1650*/  FFMA R13, R44, R15, R17 ;  /* 0x0000000f2c0d7223 */ /* 0x000fe40000000011 */
[----:B------:R-:W-:-:S02]  /*1660*/  FFMA R56, R15, R45, R56 ;  /* 0x0000002d0f387223 */ /* 0x000fc40000000038 */
[----:B------:R-:W-:Y:S02]  /*1670*/  FFMA R19, R19, R45, R16 ;  /* 0x0000002d13137223 */ /* 0x000fe40000000010 */
[----:B------:R-:W-:Y:S02]  /*1680*/  FFMA R17, R44, R31, R36 ;  /* 0x0000001f2c117223 */ /* 0x000fe40000000024 */
[----:B------:R-:W-:Y:S01]  /*1690*/  FFMA R45, R31, R45, R28 ;  /* 0x0000002d1f2d7223 */ /* 0x000fe2000000001c */
[----:B------:R-:W-:Y:S01]  /*16a0*/  LDS.128 R36, [R5+0x6070] ;  /* 0x0060700005247984 */ /* 0x000fe20000000c00 */
[C---:B0-----:R-:W-:Y:S02]  /*16b0*/  FFMA R55, R24.reuse, R46, R29 ;  /* 0x0000002e18377223 */ /* 0x041fe4000000001d */
[----:B------:R-:W-:Y:S01]  /*16c0*/  FFMA R24, R24, R47, R12 ;  /* 0x0000002f18187223 */ /* 0x000fe2000000000c */
[----:B------:R-:W0:Y:S01]  /*16d0*/  LDS.128 R28, [R5+0x70] ;  /* 0x00007000051c7984 */ /* 0x000e220000000c00 */
[----:B-1----:R-:W-:-:S02]  /*16e0*/  FFMA R44, R46, R8, R13 ;  /* 0x000000082e2c7223 */ /* 0x002fc4000000000d */
[----:B--2---:R-:W-:Y:S01]  /*16f0*/  FFMA R57, R46, R20, R57 ;  /* 0x000000142e397223 */ /* 0x004fe20000000039 */
[----:B------:R-:W1:Y:S01]  /*1700*/  LDS.128 R12, [R5+0x2070] ;  /* 0x00207000050c7984 */ /* 0x000e620000000c00 */
[-C--:B------:R-:W-:Y:S02]  /*1710*/  FFMA R56, R8, R47.reuse, R56 ;  /* 0x0000002f08387223 */ /* 0x080fe40000000038 */
[----:B------:R-:W-:Y:S02]  /*1720*/  FFMA R20, R20, R47, R19 ;  /* 0x0000002f14147223 */ /* 0x000fe40000000013 */
[----:B---3--:R-:W-:Y:S02]  /*1730*/  FFMA R46, R46, R40, R17 ;  /* 0x000000282e2e7223 */ /* 0x008fe40000000011 */
[----:B-----5:R-:W-:Y:S01]  /*1740*/  FFMA R55, R32, R25, R55 ;  /* 0x0000001920377223 */ /* 0x020fe20000000037 */
[----:B------:R-:W2:Y:S01]  /*1750*/  LDS.128 R16, [R5+0x4070] ;  /* 0x0040700005107984 */ /* 0x000ea20000000c00 */
[----:B------:R-:W-:-:S02]  /*1760*/  FFMA R8, R25, R33, R24 ;  /* 0x0000002119087223 */ /* 0x000fc40000000018 */
[----:B------:R-:W-:Y:S01]  /*1770*/  FFMA R40, R40, R47, R45 ;  /* 0x0000002f28287223 */ /* 0x000fe2000000002d */
[----:B------:R-:W3:Y:S01]  /*1780*/  LDS.64 R24, [R50+0x740] ;  /* 0x0007400032187984 */ /* 0x000ee20000000a00 */
[C---:B------:R-:W-:Y:S02]  /*1790*/  FFMA R47, R32.reuse, R9, R44 ;  /* 0x00000009202f7223 */ /* 0x040fe4000000002c */
[----:B------:R-:W-:Y:S01]  /*17a0*/  FFMA R56, R9, R33, R56 ;  /* 0x0000002109387223 */ /* 0x000fe20000000038 */
[----:B------:R-:W5:Y:S01]  /*17b0*/  LDS.64 R44, [R50+0x780] ;  /* 0x00078000322c7984 */ /* 0x000f620000000a00 */
[C---:B------:R-:W-:Y:S02]  /*17c0*/  FFMA R57, R32.reuse, R21, R57 ;  /* 0x0000001520397223 */ /* 0x040fe40000000039 */
[----:B------:R-:W-:Y:S02]  /*17d0*/  FFMA R9, R32, R41, R46 ;  /* 0x0000002920097223 */ /* 0x000fe4000000002e */
[----:B----4-:R-:W-:-:S02]  /*17e0*/  FFMA R55, R6, R26, R55 ;  /* 0x0000001a06377223 */ /* 0x010fc40000000037 */
[-C--:B------:R-:W-:Y:S02]  /*17f0*/  FFMA R20, R21, R33.reuse, R20 ;  /* 0x0000002115147223 */ /* 0x080fe40000000014 */
[----:B------:R-:W-:Y:S02]  /*1800*/  FFMA R40, R41, R33, R40 ;  /* 0x0000002129287223 */ /* 0x000fe40000000028 */
[----:B------:R-:W-:Y:S02]  /*1810*/  FFMA R8, R26, R7, R8 ;  /* 0x000000071a087223 */ /* 0x000fe40000000008 */
[C---:B------:R-:W-:Y:S02]  /*1820*/  FFMA R21, R6.reuse, R10, R47 ;  /* 0x0000000a06157223 */ /* 0x040fe4000000002f */
[C---:B------:R-:W-:Y:S02]  /*1830*/  FFMA R57, R6.reuse, R22, R57 ;  /* 0x0000001606397223 */ /* 0x040fe40000000039 */
[----:B------:R-:W-:-:S02]  /*1840*/  FFMA R9, R6, R42, R9 ;  /* 0x0000002a06097223 */ /* 0x000fc40000000009 */
[----:B------:R-:W-:Y:S02]  /*1850*/  FFMA R33, R48, R27, R55 ;  /* 0x0000001b30217223 */ /* 0x000fe40000000037 */
[-C--:B------:R-:W-:Y:S02]  /*1860*/  FFMA R56, R10, R7.reuse, R56 ;  /* 0x000000070a387223 */ /* 0x080fe40000000038 */
[-C--:B------:R-:W-:Y:S02]  /*1870*/  FFMA R20, R22, R7.reuse, R20 ;  /* 0x0000000716147223 */ /* 0x080fe40000000014 */
[----:B------:R-:W-:Y:S02]  /*1880*/  FFMA R40, R42, R7, R40 ;  /* 0x000000072a287223 */ /* 0x000fe40000000028 */
[----:B------:R-:W-:Y:S01]  /*1890*/  FFMA R27, R27, R49, R8 ;  /* 0x000000311b1b7223 */ /* 0x000fe20000000008 */
[----:B------:R-:W4:Y:S01]  /*18a0*/  LDS.64 R6, [R50+0x7c0] ;  /* 0x0007c00032067984 */ /* 0x000f220000000a00 */
[----:B------:R-:W-:-:S02]  /*18b0*/  FFMA R21, R48, R11, R21 ;  /* 0x0000000b30157223 */ /* 0x000fc40000000015 */
[C---:B------:R-:W-:Y:S02]  /*18c0*/  FFMA R55, R48.reuse, R23, R57 ;  /* 0x0000001730377223 */ /* 0x040fe40000000039 */
[----:B------:R-:W-:Y:S02]  /*18d0*/  FFMA R9, R48, R43, R9 ;  /* 0x0000002b30097223 */ /* 0x000fe40000000009 */
[C---:B0-----:R-:W-:Y:S02]  /*18e0*/  FFMA R33, R28.reuse, R34, R33 ;  /* 0x000000221c217223 */ /* 0x041fe40000000021 */
[-C--:B------:R-:W-:Y:S02]  /*18f0*/  FFMA R48, R11, R49.reuse, R56 ;  /* 0x000000310b307223 */ /* 0x080fe40000000038 */
[----:B------:R-:W-:Y:S02]  /*1900*/  FFMA R8, R23, R49, R20 ;  /* 0x0000003117087223 */ /* 0x000fe40000000014 */
[----:B------:R-:W-:-:S02]  /*1910*/  FFMA R28, R28, R35, R27 ;  /* 0x000000231c1c7223 */ /* 0x000fc4000000001b */
[----:B------:R-:W-:Y:S01]  /*1920*/  FFMA R49, R43, R49, R40 ;  /* 0x000000312b317223 */ /* 0x000fe20000000028 */
[----:B------:R-:W-:Y:S01]  /*1930*/  LDS.64 R26, [R50+0x800] ;  /* 0x00080000321a7984 */ /* 0x000fe20000000a00 */
[----:B-1----:R-:W-:Y:S02]  /*1940*/  FFMA R46, R34, R12, R21 ;  /* 0x0000000c222e7223 */ /* 0x002fe40000000015 */
[----:B------:R-:W-:Y:S01]  /*1950*/  FFMA R48, R12, R35, R48 ;  /* 0x000000230c307223 */ /* 0x000fe20000000030 */
[----:B------:R-:W0:Y:S01]  /*1960*/  LDS.128 R40, [R5+0x80] ;  /* 0x0000800005287984 */ /* 0x000e220000000c00 */
[----:B--2---:R-:W-:Y:S02]  /*1970*/  FFMA R55, R34, R16, R55 ;  /* 0x0000001022377223 */ /* 0x004fe40000000037 */
[----:B---3--:R-:W-:Y:S01]  /*1980*/  FFMA R47, R24, R29, R33 ;  /* 0x0000001d182f7223 */ /* 0x008fe20000000021 */
[----:B------:R-:W1:Y:S01]  /*1990*/  LDS.128 R20, [R5+0x2080] ;  /* 0x0020800005147984 */ /* 0x000e620000000c00 */
[----:B------:R-:W-:-:S02]  /*19a0*/  FFMA R12, R29, R25, R28 ;  /* 0x000000191d0c7223 */ /* 0x000fc4000000001c */
[-C--:B------:R-:W-:Y:S01]  /*19b0*/  FFMA R16, R16, R35.reuse, R8 ;  /* 0x0000002310107223 */ /* 0x080fe20000000008 */
[----:B------:R-:W2:Y:S01]  /*19c0*/  LDS.64 R28, [R50+0x840] ;  /* 0x00084000321c7984 */ /* 0x000ea20000000a00 */
[----:B------:R-:W-:Y:S02]  /*19d0*/  FFMA R56, R34, R36, R9 ;  /* 0x0000002422387223 */ /* 0x000fe40000000009 */
[----:B------:R-:W-:Y:S01]  /*19e0*/  FFMA R36, R36, R35, R49 ;  /* 0x0000002324247223 */ /* 0x000fe20000000031 */
[----:B------:R-:W3:Y:S01]  /*19f0*/  LDS.128 R8, [R5+0x4080] ;  /* 0x0040800005087984 */ /* 0x000ee20000000c00 */
[C---:B------:R-:W-:Y:S02]  /*1a00*/  FFMA R49, R24.reuse, R13, R46 ;  /* 0x0000000d18317223 */ /* 0x040fe4000000002e */
[----:B------:R-:W-:Y:S01]  /*1a10*/  FFMA R55, R24, R17, R55 ;  /* 0x0000001118377223 */ /* 0x000fe20000000037 */
[----:B------:R-:W1:Y:S01]  /*1a20*/  LDS.128 R32, [R5+0x6080] ;  /* 0x0060800005207984 */ /* 0x000e620000000c00 */
[----:B------:R-:W-:-:S02]  /*1a30*/  FFMA R16, R17, R25, R16 ;  /* 0x0000001911107223 */ /* 0x000fc40000000010 */
[----:B------:R-:W-:Y:S02]  /*1a40*/  FFMA R48, R13, R25, R48 ;  /* 0x000000190d307223 */ /* 0x000fe40000000030 */
[----:B-----5:R-:W-:Y:S02]  /*1a50*/  FFMA R17, R44, R30, R47 ;  /* 0x0000001e2c117223 */ /* 0x020fe4000000002f */
[----:B------:R-:W-:Y:S01]  /*1a60*/  FFMA R13, R24, R37, R56 ;  /* 0x00000025180d7223 */ /* 0x000fe20000000038 */
[----:B------:R-:W5:Y:S01]  /*1a70*/  LDS.64 R46, [R50+0x880] ;  /* 0x00088000322e7984 */ /* 0x000f620000000a00 */
[----:B------:R-:W-:Y:S02]  /*1a80*/  FFMA R12, R30, R45, R12 ;  /* 0x0000002d1e0c7223 */ /* 0x000fe4000000000c */
[----:B------:R-:W-:Y:S02]  /*1a90*/  FFMA R36, R37, R25, R36 ;  /* 0x0000001925247223 */ /* 0x000fe40000000024 */
[----:B------:R-:W-:-:S02]  /*1aa0*/  FFMA R49, R44, R14, R49 ;  /* 0x0000000e2c317223 */ /* 0x000fc40000000031 */
[----:B------:R-:W-:Y:S02]  /*1ab0*/  FFMA R48, R14, R45, R48 ;  /* 0x0000002d0e307223 */ /* 0x000fe40000000030 */
[----:B----4-:R-:W-:Y:S02]  /*1ac0*/  FFMA R37, R6, R31, R17 ;  /* 0x0000001f06257223 */ /* 0x010fe40000000011 */
[C---:B------:R-:W-:Y:S02]  /*1ad0*/  FFMA R25, R44.reuse, R18, R55 ;  /* 0x000000122c197223 */ /* 0x040fe40000000037 */
[----:B------:R-:W-:Y:S02]  /*1ae0*/  FFMA R13, R44, R38, R13 ;  /* 0x000000262c0d7223 */ /* 0x000fe4000000000d */
[----:B------:R-:W-:Y:S02]  /*1af0*/  FFMA R16, R18, R45, R16 ;  /* 0x0000002d12107223 */ /* 0x000fe40000000010 */
[----:B------:R-:W-:-:S02]  /*1b00*/  FFMA R31, R31, R7, R12 ;  /* 0x000000071f1f7223 */ /* 0x000fc4000000000c */
[----:B------:R-:W-:Y:S02]  /*1b10*/  FFMA R24, R38, R45, R36 ;  /* 0x0000002d26187223 */ /* 0x000fe40000000024 */
[C---:B------:R-:W-:Y:S01]  /*1b20*/  FFMA R17, R6.reuse, R15, R49 ;  /* 0x0000000f06117223 */ /* 0x040fe20000000031 */
[----:B------:R-:W4:Y:S01]  /*1b30*/  LDS.64 R44, [R50+0x8c0] ;  /* 0x0008c000322c7984 */ /* 0x000f220000000a00 */
[----:B------:R-:W-:Y:S02]  /*1b40*/  FFMA R48, R15, R7, R48 ;  /* 0x000000070f307223 */ /* 0x000fe40000000030 */
[C---:B------:R-:W-:Y:S02]  /*1b50*/  FFMA R25, R6.reuse, R19, R25 ;  /* 0x0000001306197223 */ /* 0x040fe40000000019 */
[----:B------:R-:W-:Y:S02]  /*1b60*/  FFMA R13, R6, R39, R13 ;  /* 0x00000027060d7223 */ /* 0x000fe4000000000d */
[----:B------:R-:W-:-:S02]  /*1b70*/  FFMA R12, R19, R7, R16 ;  /* 0x00000007130c7223 */ /* 0x000fc40000000010 */
[C---:B0-----:R-:W-:Y:S02]  /*1b80*/  FFMA R49, R40.reuse, R26, R37 ;  /* 0x0000001a28317223 */ /* 0x041fe40000000025 */
[----:B------:R-:W-:Y:S02]  /*1b90*/  FFMA R14, R40, R27, R31 ;  /* 0x0000001b280e7223 */ /* 0x000fe4000000001f */
[----:B------:R-:W-:Y:S01]  /*1ba0*/  FFMA R24, R39, R7, R24 ;  /* 0x0000000727187223 */ /* 0x000fe20000000018 */
[----:B------:R-:W-:Y:S01]  /*1bb0*/  LDS.64 R30, [R50+0x940] ;  /* 0x00094000321e7984 */ /* 0x000fe20000000a00 */
[----:B-1----:R-:W-:Y:S02]  /*1bc0*/  FFMA R40, R26, R20, R17 ;  /* 0x000000141a287223 */ /* 0x002fe40000000011 */
[----:B------:R-:W-:Y:S01]  /*1bd0*/  FFMA R20, R20, R27, R48 ;  /* 0x0000001b14147223 */ /* 0x000fe20000000030 */
[----:B------:R-:W-:Y:S01]  /*1be0*/  LDS.64 R6, [R50+0x900] ;  /* 0x0009000032067984 */ /* 0x000fe20000000a00 */
[----:B--2---:R-:W-:-:S02]  /*1bf0*/  FFMA R49, R28, R41, R49 ;  /* 0x000000291c317223 */ /* 0x004fc40000000031 */
[----:B---3--:R-:W-:Y:S01]  /*1c00*/  FFMA R48, R26, R8, R25 ;  /* 0x000000081a307223 */ /* 0x008fe20000000019 */
[----:B------:R-:W0:Y:S01]  /*1c10*/  LDS.128 R36, [R5+0x90] ;  /* 0x0000900005247984 */ /* 0x000e220000000c00 */
[----:B------:R-:W-:Y:S02]  /*1c20*/  FFMA R41, R41, R29, R14 ;  /* 0x0000001d29297223 */ /* 0x000fe4000000000e */
[-C--:B------:R-:W-:Y:S01]  /*1c30*/  FFMA R8, R8, R27.reuse, R12 ;  /* 0x0000001b08087223 */ /* 0x080fe2000000000c */
[----:B------:R-:W1:Y:S01]  /*1c40*/  LDS.128 R16, [R5+0x2090] ;  /* 0x0020900005107984 */ /* 0x000e620000000c00 */
[----:B------:R-:W-:Y:S02]  /*1c50*/  FFMA R55, R26, R32, R13 ;  /* 0x000000201a377223 */ /* 0x000fe4000000000d */
[----:B------:R-:W-:Y:S01]  /*1c60*/  FFMA R32, R32, R27, R24 ;  /* 0x0000001b20207223 */ /* 0x000fe20000000018 */
[----:B------:R-:W2:Y:S01]  /*1c70*/  LDS.128 R12, [R5+0x4090] ;  /* 0x00409000050c7984 */ /* 0x000ea20000000c00 */
[----:B------:R-:W-:-:S02]  /*1c80*/  FFMA R57, R28, R21, R40 ;  /* 0x000000151c397223 */ /* 0x000fc40000000028 */
[----:B------:R-:W-:Y:S01]  /*1c90*/  FFMA R20, R21, R29, R20 ;  /* 0x0000001d15147223 */ /* 0x000fe20000000014 */
[----:B------:R-:W3:Y:S01]  /*1ca0*/  LDS.128 R24, [R5+0x6090] ;  /* 0x0060900005187984 */ /* 0x000ee20000000c00 */
[C---:B------:R-:W-:Y:S02]  /*1cb0*/  FFMA R55, R28.reuse, R33, R55 ;  /* 0x000000211c377223 */ /* 0x040fe40000000037 */
[----:B------:R-:W-:Y:S02]  /*1cc0*/  FFMA R21, R28, R9, R48 ;  /* 0x000000091c157223 */ /* 0x000fe40000000030 */
[-C--:B------:R-:W-:Y:S02]  /*1cd0*/  FFMA R8, R9, R29.reuse, R8 ;  /* 0x0000001d09087223 */ /* 0x080fe40000000008 */
[----:B------:R-:W-:Y:S02]  /*1ce0*/  FFMA R33, R33, R29, R32 ;  /* 0x0000001d21217223 */ /* 0x000fe40000000020 */
[----:B------:R-:W2:Y:S01]  /*1cf0*/  LDS.64 R28, [R50+0x980] ;  /* 0x00098000321c7984 */ /* 0x000ea20000000a00 */
[----:B-----5:R-:W-:-:S02]  /*1d00*/  FFMA R49, R46, R42, R49 ;  /* 0x0000002a2e317223 */ /* 0x020fc40000000031 */
[-C--:B------:R-:W-:Y:S02]  /*1d10*/  FFMA R42, R42, R47.reuse, R41 ;  /* 0x0000002f2a2a7223 */ /* 0x080fe40000000029 */
[C---:B------:R-:W-:Y:S02]  /*1d20*/  FFMA R57, R46.reuse, R22, R57 ;  /* 0x000000162e397223 */ /* 0x040fe40000000039 */
[C---:B------:R-:W-:Y:S02]  /*1d30*/  FFMA R9, R46.reuse, R10, R21 ;  /* 0x0000000a2e097223 */ /* 0x040fe40000000015 */
[----:B------:R-:W-:Y:S02]  /*1d40*/  FFMA R32, R46, R34, R55 ;  /* 0x000000222e207223 */ /* 0x000fe40000000037 */
[-C--:B------:R-:W-:Y:S02]  /*1d50*/  FFMA R20, R22, R47.reuse, R20 ;  /* 0x0000002f16147223 */ /* 0x080fe40000000014 */
[----:B------:R-:W-:-:S02]  /*1d60*/  FFMA R8, R10, R47, R8 ;  /* 0x0000002f0a087223 */ /* 0x000fc40000000008 */
[----:B------:R-:W-:Y:S02]  /*1d70*/  FFMA R40, R34, R47, R33 ;  /* 0x0000002f22287223 */ /* 0x000fe40000000021 */
[----:B------:R-:W5:Y:S01]  /*1d80*/  LDS.64 R46, [R50+0x9c0] ;  /* 0x0009c000322e7984 */ /* 0x000f620000000a00 */
[----:B----4-:R-:W-:Y:S02]  /*1d90*/  FFMA R42, R43, R45, R42 ;  /* 0x0000002d2b2a7223 */ /* 0x010fe4000000002a */
[C---:B------:R-:W-:Y:S02]  /*1da0*/  FFMA R49, R44.reuse, R43, R49 ;  /* 0x0000002b2c317223 */ /* 0x040fe40000000031 */
[C---:B------:R-:W-:Y:S02]  /*1db0*/  FFMA R55, R44.reuse, R11, R9 ;  /* 0x0000000b2c377223 */ /* 0x040fe40000000009 */
[C---:B------:R-:W-:Y:S02]  /*1dc0*/  FFMA R21, R44.reuse, R23, R57 ;  /* 0x000000172c157223 */ /* 0x040fe40000000039 */
[----:B------:R-:W-:-:S02]  /*1dd0*/  FFMA R9, R44, R35, R32 ;  /* 0x000000232c097223 */ /* 0x000fc40000000020 */
[-C--:B------:R-:W-:Y:S02]  /*1de0*/  FFMA R20, R23, R45.reuse, R20 ;  /* 0x0000002d17147223 */ /* 0x080fe40000000014 */
[-C--:B------:R-:W-:Y:S02]  /*1df0*/  FFMA R11, R11, R45.reuse, R8 ;  /* 0x0000002d0b0b7223 */ /* 0x080fe40000000008 */
[----:B------:R-:W-:Y:S02]  /*1e00*/  FFMA R40, R35, R45, R40 ;  /* 0x0000002d23287223 */ /* 0x000fe40000000028 */
[C---:B0-----:R-:W-:Y:S01]  /*1e10*/  FFMA R42, R36.reuse, R7, R42 ;  /* 0x00000007242a7223 */ /* 0x041fe2000000002a */
[----:B------:R-:W-:Y:S01]  /*1e20*/  LDS.64 R44, [R50+0xa00] ;  /* 0x000a0000322c7984 */ /* 0x000fe20000000a00 */
[----:B------:R-:W-:Y:S02]  /*1e30*/  FFMA R49, R36, R6, R49 ;  /* 0x0000000624317223 */ /* 0x000fe40000000031 */
[C---:B-1----:R-:W-:Y:S01]  /*1e40*/  FFMA R48, R6.reuse, R16, R21 ;  /* 0x0000001006307223 */ /* 0x042fe20000000015 */
[----:B------:R-:W0:Y:S01]  /*1e50*/  LDS.128 R32, [R5+0xa0] ;  /* 0x0000a00005207984 */ /* 0x000e220000000c00 */
        /* <DEDUP_REMOVED lines=11> */
[C---:B------:R-:W-:Y:S01]  /*1f10*/  FFMA R55, R30.reuse, R13, R55 ;  /* 0x0000000d1e377223 */ /* 0x040fe20000000037 */
[----:B------:R-:W4:Y:S01]  /*1f20*/  LDS.64 R36, [R50+0xa40] ;  /* 0x000a400032247984 */ /* 0x000f220000000a00 */
[----:B------:R-:W-:Y:S02]  /*1f30*/  FFMA R12, R13, R31, R12 ;  /* 0x0000001f0d0c7223 */ /* 0x000fe4000000000c */
[----:B------:R-:W-:Y:S02]  /*1f40*/  FFMA R13, R30, R25, R6 ;  /* 0x000000191e0d7223 */ /* 0x000fe40000000006 */
[-C--:B------:R-:W-:Y:S02]  /*1f50*/  FFMA R56, R17, R31.reuse, R56 ;  /* 0x0000001f11387223 */ /* 0x080fe40000000038 */
[----:B------:R-:W-:Y:S02]  /*1f60*/  FFMA R24, R25, R31, R24 ;  /* 0x0000001f19187223 */ /* 0x000fe40000000018 */
[----:B------:R-:W-:-:S02]  /*1f70*/  FFMA R49, R28, R38, R49 ;  /* 0x000000261c317223 */ /* 0x000fc40000000031 */
[-C--:B------:R-:W-:Y:S02]  /*1f80*/  FFMA R16, R38, R29.reuse, R16 ;  /* 0x0000001d26107223 */ /* 0x080fe40000000010 */
[C---:B------:R-:W-:Y:S02]  /*1f90*/  FFMA R17, R28.reuse, R18, R7 ;  /* 0x000000121c117223 */ /* 0x040fe40000000007 */
[C---:B------:R-:W-:Y:S01]  /*1fa0*/  FFMA R55, R28.reuse, R14, R55 ;  /* 0x0000000e1c377223 */ /* 0x040fe20000000037 */
[----:B------:R-:W4:Y:S01]  /*1fb0*/  LDS.64 R6, [R50+0xa80] ;  /* 0x000a800032067984 */ /* 0x000f220000000a00 */
[----:B------:R-:W-:Y:S02]  /*1fc0*/  FFMA R28, R28, R26, R13 ;  /* 0x0000001a1c1c7223 */ /* 0x000fe4000000000d */
[-C--:B------:R-:W-:Y:S02]  /*1fd0*/  FFMA R56, R18, R29.reuse, R56 ;  /* 0x0000001d12387223 */ /* 0x080fe40000000038 */
[----:B------:R-:W-:-:S02]  /*1fe0*/  FFMA R12, R14, R29, R12 ;  /* 0x0000001d0e0c7223 */ /* 0x000fc4000000000c */
[----:B------:R-:W-:Y:S02]  /*1ff0*/  FFMA R24, R26, R29, R24 ;  /* 0x0000001d1a187223 */ /* 0x000fe40000000018 */
[C---:B-----5:R-:W-:Y:S02]  /*2000*/  FFMA R25, R46.reuse, R39, R49 ;  /* 0x000000272e197223 */ /* 0x060fe40000000031 */
[----:B------:R-:W-:Y:S01]  /*2010*/  FFMA R39, R39, R47, R16 ;  /* 0x0000002f27277223 */ /* 0x000fe20000000010 */
[----:B------:R-:W5:Y:S01]  /*2020*/  LDS.64 R48, [R50+0xac0] ;  /* 0x000ac00032307984 */ /* 0x000f620000000a00 */
[C---:B------:R-:W-:Y:S02]  /*2030*/  FFMA R13, R46.reuse, R19, R17 ;  /* 0x000000132e0d7223 */ /* 0x040fe40000000011 */
[----:B------:R-:W-:Y:S02]  /*2040*/  FFMA R17, R46, R27, R28 ;  /* 0x0000001b2e117223 */ /* 0x000fe4000000001c */
[----:B------:R-:W-:-:S02]  /*2050*/  FFMA R56, R19, R47, R56 ;  /* 0x0000002f13387223 */ /* 0x000fc40000000038 */
[-C--:B------:R-:W-:Y:S02]  /*2060*/  FFMA R16, R15, R47.reuse, R12 ;  /* 0x0000002f0f107223 */ /* 0x080fe4000000000c */
[----:B------:R-:W-:Y:S02]  /*2070*/  FFMA R28, R27, R47, R24 ;  /* 0x0000002f1b1c7223 */ /* 0x000fe40000000018 */
[----:B0-----:R-:W-:Y:S02]  /*2080*/  FFMA R47, R32, R44, R25 ;  /* 0x0000002c202f7223 */ /* 0x001fe40000000019 */
[----:B------:R-:W-:Y:S01]  /*2090*/  FFMA R55, R46, R15, R55 ;  /* 0x0000000f2e377223 */ /* 0x000fe20000000037 */
[----:B------:R-:W-:Y:S01]  /*20a0*/  LDS.128 R24, [R5+0xb0] ;  /* 0x0000b00005187984 */ /* 0x000fe20000000c00 */
[----:B------:R-:W-:Y:S02]  /*20b0*/  FFMA R32, R32, R45, R39 ;  /* 0x0000002d20207223 */ /* 0x000fe40000000027 */
[C---:B-1----:R-:W-:Y:S01]  /*20c0*/  FFMA R46, R44.reuse, R20, R13 ;  /* 0x000000142c2e7223 */ /* 0x042fe2000000000d */
[----:B------:R-:W0:Y:S01]  /*20d0*/  LDS.64 R38, [R50+0xb00] ;  /* 0x000b000032267984 */ /* 0x000e220000000a00 */
[----:B--2---:R-:W-:-:S02]  /*20e0*/  FFMA R55, R44, R8, R55 ;  /* 0x000000082c377223 */ /* 0x004fc40000000037 */
[-C--:B------:R-:W-:Y:S01]  /*20f0*/  FFMA R56, R20, R45.reuse, R56 ;  /* 0x0000002d14387223 */ /* 0x080fe20000000038 */
[----:B------:R-:W1:Y:S01]  /*2100*/  LDS.128 R12, [R5+0x20b0] ;  /* 0x0020b000050c7984 */ /* 0x000e620000000c00 */
[----:B------:R-:W-:Y:S02]  /*2110*/  FFMA R8, R8, R45, R16 ;  /* 0x0000002d08087223 */ /* 0x000fe40000000010 */
[----:B---3--:R-:W-:Y:S02]  /*2120*/  FFMA R44, R44, R40, R17 ;  /* 0x000000282c2c7223 */ /* 0x008fe40000000011 */
[----:B----4-:R-:W-:Y:S01]  /*2130*/  FFMA R47, R36, R33, R47 ;  /* 0x00000021242f7223 */ /* 0x010fe2000000002f */
[----:B------:R-:W2:Y:S01]  /*2140*/  LDS.128 R16, [R5+0x40b0] ;  /* 0x0040b00005107984 */ /* 0x000ea20000000c00 */
[----:B------:R-:W-:Y:S02]  /*2150*/  FFMA R20, R33, R37, R32 ;  /* 0x0000002521147223 */ /* 0x000fe40000000020 */
[----:B------:R-:W-:Y:S01]  /*2160*/  FFMA R40, R40, R45, R28 ;  /* 0x0000002d28287223 */ /* 0x000fe2000000001c */
[----:B------:R-:W3:Y:S01]  /*2170*/  LDS.64 R32, [R50+0xb40] ;  /* 0x000b400032207984 */ /* 0x000ee20000000a00 */
[----:B------:R-:W-:-:S02]  /*2180*/  FFMA R57, R36, R21, R46 ;  /* 0x0000001524397223 */ /* 0x000fc4000000002e */
[C---:B------:R-:W-:Y:S01]  /*2190*/  FFMA R55, R36.reuse, R9, R55 ;  /* 0x0000000924377223 */ /* 0x040fe20000000037 */
[----:B------:R-:W4:Y:S01]  /*21a0*/  LDS.128 R28, [R5+0x60b0] ;  /* 0x0060b000051c7984 */ /* 0x000f220000000c00 */
[----:B------:R-:W-:Y:S02]  /*21b0*/  FFMA R8, R9, R37, R8 ;  /* 0x0000002509087223 */ /* 0x000fe40000000008 */
[----:B------:R-:W-:Y:S02]  /*21c0*/  FFMA R9, R36, R41, R44 ;  /* 0x0000002924097223 */ /* 0x000fe4000000002c */
[----:B------:R-:W-:Y:S01]  /*21d0*/  FFMA R47, R6, R34, R47 ;  /* 0x00000022062f7223 */ /* 0x000fe2000000002f */
[----:B------:R-:W2:Y:S01]  /*21e0*/  LDS.64 R44, [R50+0xb80] ;  /* 0x000b8000322c7984 */ /* 0x000ea20000000a00 */
[-C--:B------:R-:W-:Y:S02]  /*21f0*/  FFMA R56, R21, R37.reuse, R56 ;  /* 0x0000002515387223 */ /* 0x080fe40000000038 */
[----:B------:R-:W-:-:S02]  /*2200*/  FFMA R40, R41, R37, R40 ;  /* 0x0000002529287223 */ /* 0x000fc40000000028 */
[----:B------:R-:W-:Y:S02]  /*2210*/  FFMA R20, R34, R7, R20 ;  /* 0x0000000722147223 */ /* 0x000fe40000000014 */
[C---:B------:R-:W-:Y:S02]  /*2220*/  FFMA R57, R6.reuse, R22, R57 ;  /* 0x0000001606397223 */ /* 0x040fe40000000039 */
[C---:B------:R-:W-:Y:S02]  /*2230*/  FFMA R55, R6.reuse, R10, R55 ;  /* 0x0000000a06377223 */ /* 0x040fe40000000037 */
[----:B------:R-:W-:Y:S02]  /*2240*/  FFMA R21, R6, R42, R9 ;  /* 0x0000002a06157223 */ /* 0x000fe40000000009 */
[----:B-----5:R-:W-:Y:S02]  /*2250*/  FFMA R47, R48, R35, R47 ;  /* 0x00000023302f7223 */ /* 0x020fe4000000002f */
[----:B------:R-:W-:-:S02]  /*2260*/  FFMA R56, R22, R7, R56 ;  /* 0x0000000716387223 */ /* 0x000fc40000000038 */
[-C--:B------:R-:W-:Y:S02]  /*2270*/  FFMA R8, R10, R7.reuse, R8 ;  /* 0x000000070a087223 */ /* 0x080fe40000000008 */
[----:B------:R-:W-:Y:S02]  /*2280*/  FFMA R40, R42, R7, R40 ;  /* 0x000000072a287223 */ /* 0x000fe40000000028 */
[----:B------:R-:W-:Y:S01]  /*2290*/  FFMA R35, R35, R49, R20 ;  /* 0x0000003123237223 */ /* 0x000fe20000000014 */
[----:B------:R-:W5:Y:S01]  /*22a0*/  LDS.64 R6, [R50+0xbc0] ;  /* 0x000bc00032067984 */ /* 0x000f620000000a00 */
[C---:B------:R-:W-:Y:S02]  /*22b0*/  FFMA R9, R48.reuse, R23, R57 ;  /* 0x0000001730097223 */ /* 0x040fe40000000039 */
[C---:B------:R-:W-:Y:S02]  /*22c0*/  FFMA R55, R48.reuse, R11, R55 ;  /* 0x0000000b30377223 */ /* 0x040fe40000000037 */
[----:B------:R-:W-:-:S02]  /*22d0*/  FFMA R21, R48, R43, R21 ;  /* 0x0000002b30157223 */ /* 0x000fc40000000015 */
[C---:B0-----:R-:W-:Y:S02]  /*22e0*/  FFMA R47, R24.reuse, R38, R47 ;  /* 0x00000026182f7223 */ /* 0x041fe4000000002f */
[-C--:B------:R-:W-:Y:S02]  /*22f0*/  FFMA R48, R23, R49.reuse, R56 ;  /* 0x0000003117307223 */ /* 0x080fe40000000038 */
[----:B------:R-:W-:Y:S02]  /*2300*/  FFMA R20, R11, R49, R8 ;  /* 0x000000310b147223 */ /* 0x000fe40000000008 */
[----:B------:R-:W-:Y:S02]  /*2310*/  FFMA R24, R24, R39, R35 ;  /* 0x0000002718187223 */ /* 0x000fe40000000023 */
[----:B------:R-:W-:Y:S01]  /*2320*/  FFMA R49, R43, R49, R40 ;  /* 0x000000312b317223 */ /* 0x000fe20000000028 */
[----:B------:R-:W-:Y:S01]  /*2330*/  LDS.64 R34, [R50+0xc00] ;  /* 0x000c000032227984 */ /* 0x000fe20000000a00 */
[----:B-1----:R-:W-:-:S02]  /*2340*/  FFMA R46, R38, R12, R9 ;  /* 0x0000000c262e7223 */ /* 0x002fc40000000009 */
[----:B------:R-:W-:Y:S01]  /*2350*/  FFMA R48, R12, R39, R48 ;  /* 0x000000270c307223 */ /* 0x000fe20000000030 */
[----:B------:R-:W0:Y:S01]  /*2360*/  LDS.128 R40, [R5+0xc0] ;  /* 0x0000c00005287984 */ /* 0x000e220000000c00 */
[----:B--2---:R-:W-:Y:S02]  /*2370*/  FFMA R55, R38, R16, R55 ;  /* 0x0000001026377223 */ /* 0x004fe40000000037 */
[----:B---3--:R-:W-:Y:S01]  /*2380*/  FFMA R47, R32, R25, R47 ;  /* 0x00000019202f7223 */ /* 0x008fe2000000002f */
[----:B------:R-:W1:Y:S01]  /*2390*/  LDS.128 R8, [R5+0x20c0] ;  /* 0x0020c00005087984 */ /* 0x000e620000000c00 */
[----:B------:R-:W-:Y:S02]  /*23a0*/  FFMA R12, R25, R33, R24 ;  /* 0x00000021190c7223 */ /* 0x000fe40000000018 */
[----:B------:R-:W-:Y:S01]  /*23b0*/  FFMA R16, R16, R39, R20 ;  /* 0x0000002710107223 */ /* 0x000fe20000000014 */
[----:B------:R-:W2:Y:S01]  /*23c0*/  LDS.64 R24, [R50+0xc40] ;  /* 0x000c400032187984 */ /* 0x000ea20000000a00 */
[----:B----4-:R-:W-:-:S02]  /*23d0*/  FFMA R56, R38, R28, R21 ;  /* 0x0000001c26387223 */ /* 0x010fc40000000015 */
[----:B------:R-:W-:Y:S01]  /*23e0*/  FFMA R28, R28, R39, R49 ;  /* 0x000000271c1c7223 */ /* 0x000fe20000000031 */
[----:B------:R-:W3:Y:S01]  /*23f0*/  LDS.128 R20, [R5+0x40c0] ;  /* 0x0040c00005147984 */ /* 0x000ee20000000c00 */
[C---:B------:R-:W-:Y:S02]  /*2400*/  FFMA R49, R32.reuse, R13, R46 ;  /* 0x0000000d20317223 */ /* 0x040fe4000000002e */
[----:B------:R-:W-:Y:S01]  /*2410*/  FFMA R55, R32, R17, R55 ;  /* 0x0000001120377223 */ /* 0x000fe20000000037 */
[----:B------:R-:W4:Y:S01]  /*2420*/  LDS.128 R36, [R5+0x60c0] ;  /* 0x0060c00005247984 */ /* 0x000f220000000c00 */
[-C--:B------:R-:W-:Y:S02]  /*2430*/  FFMA R16, R17, R33.reuse, R16 ;  /* 0x0000002111107223 */ /* 0x080fe40000000010 */
[----:B------:R-:W-:Y:S02]  /*2440*/  FFMA R48, R13, R33, R48 ;  /* 0x000000210d307223 */ /* 0x000fe40000000030 */
[----:B------:R-:W-:-:S02]  /*2450*/  FFMA R17, R44, R26, R47 ;  /* 0x0000001a2c117223 */ /* 0x000fc4000000002f */
[----:B------:R-:W-:Y:S01]  /*2460*/  FFMA R13, R32, R29, R56 ;  /* 0x0000001d200d7223 */ /* 0x000fe20000000038 */
[----:B------:R-:W2:Y:S01]  /*2470*/  LDS.64 R46, [R50+0xc80] ;  /* 0x000c8000322e7984 */ /* 0x000ea20000000a00 */
[----:B------:R-:W-:Y:S02]  /*2480*/  FFMA R28, R29, R33, R28 ;  /* 0x000000211d1c7223 */ /* 0x000fe4000000001c */
[-C--:B------:R-:W-:Y:S02]  /*2490*/  FFMA R12, R26, R45.reuse, R12 ;  /* 0x0000002d1a0c7223 */ /* 0x080fe4000000000c */
[----:B------:R-:W-:Y:S02]  /*24a0*/  FFMA R49, R44, R14, R49 ;  /* 0x0000000e2c317223 */ /* 0x000fe40000000031 */
[----:B------:R-:W-:Y:S02]  /*24b0*/  FFMA R48, R14, R45, R48 ;  /* 0x0000002d0e307223 */ /* 0x000fe40000000030 */
[----:B-----5:R-:W-:-:S02]  /*24c0*/  FFMA R29, R6, R27, R17 ;  /* 0x0000001b061d7223 */ /* 0x020fc40000000011 */
[C---:B------:R-:W-:Y:S02]  /*24d0*/  FFMA R33, R44.reuse, R18, R55 ;  /* 0x000000122c217223 */ /* 0x040fe40000000037 */
[----:B------:R-:W-:Y:S02]  /*24e0*/  FFMA R13, R44, R30, R13 ;  /* 0x0000001e2c0d7223 */ /* 0x000fe4000000000d */
[-C--:B------:R-:W-:Y:S02]  /*24f0*/  FFMA R16, R18, R45.reuse, R16 ;  /* 0x0000002d12107223 */ /* 0x080fe40000000010 */
[----:B------:R-:W-:Y:S02]  /*2500*/  FFMA R28, R30, R45, R28 ;  /* 0x0000002d1e1c7223 */ /* 0x000fe4000000001c */
[----:B------:R-:W-:Y:S01]  /*2510*/  FFMA R27, R27, R7, R12 ;  /* 0x000000071b1b7223 */ /* 0x000fe2000000000c */
[----:B------:R-:W5:Y:S01]  /*2520*/  LDS.64 R44, [R50+0xcc0] ;  /* 0x000cc000322c7984 */ /* 0x000f620000000a00 */
[----:B------:R-:W-:-:S02]  /*2530*/  FFMA R17, R6, R15, R49 ;  /* 0x0000000f06117223 */ /* 0x000fc40000000031 */
[----:B------:R-:W-:Y:S02]  /*2540*/  FFMA R48, R15, R7, R48 ;  /* 0x000000070f307223 */ /* 0x000fe40000000030 */
[C---:B------:R-:W-:Y:S02]  /*2550*/  FFMA R33, R6.reuse, R19, R33 ;  /* 0x0000001306217223 */ /* 0x040fe40000000021 */
[----:B------:R-:W-:Y:S02]  /*2560*/  FFMA R13, R6, R31, R13 ;  /* 0x0000001f060d7223 */ /* 0x000fe4000000000d */
[----:B------:R-:W-:Y:S02]  /*2570*/  FFMA R12, R19, R7, R16 ;  /* 0x00000007130c7223 */ /* 0x000fe40000000010 */
[C---:B0-----:R-:W-:Y:S02]  /*2580*/  FFMA R49, R40.reuse, R34, R29 ;  /* 0x0000002228317223 */ /* 0x041fe4000000001d */
[----:B------:R-:W-:-:S02]  /*2590*/  FFMA R14, R40, R35, R27 ;  /* 0x00000023280e7223 */ /* 0x000fc4000000001b */
[----:B------:R-:W-:Y:S01]  /*25a0*/  FFMA R32, R31, R7, R28 ;  /* 0x000000071f207223 */ /* 0x000fe2000000001c */
[----:B------:R-:W-:Y:S01]  /*25b0*/  LDS.64 R26, [R50+0xd40] ;  /* 0x000d4000321a7984 */ /* 0x000fe20000000a00 */
[----:B-1----:R-:W-:Y:S02]  /*25c0*/  FFMA R40, R34, R8, R17 ;  /* 0x0000000822287223 */ /* 0x002fe40000000011 */
[----:B------:R-:W-:Y:S01]  /*25d0*/  FFMA R8, R8, R35, R48 ;  /* 0x0000002308087223 */ /* 0x000fe20000000030 */
[----:B------:R-:W-:Y:S01]  /*25e0*/  LDS.64 R6, [R50+0xd00] ;  /* 0x000d000032067984 */ /* 0x000fe20000000a00 */
[----:B--2---:R-:W-:Y:S02]  /*25f0*/  FFMA R49, R24, R41, R49 ;  /* 0x0000002918317223 */ /* 0x004fe40000000031 */
[----:B---3--:R-:W-:Y:S01]  /*2600*/  FFMA R48, R34, R20, R33 ;  /* 0x0000001422307223 */ /* 0x008fe20000000021 */
[----:B------:R-:W0:Y:S01]  /*2610*/  LDS.128 R28, [R5+0xd0] ;  /* 0x0000d000051c7984 */ /* 0x000e220000000c00 */
[----:B------:R-:W-:-:S02]  /*2620*/  FFMA R41, R41, R25, R14 ;  /* 0x0000001929297223 */ /* 0x000fc4000000000e */
[-C--:B------:R-:W-:Y:S01]  /*2630*/  FFMA R20, R20, R35.reuse, R12 ;  /* 0x0000002314147223 */ /* 0x080fe2000000000c */
[----:B------:R-:W1:Y:S01]  /*2640*/  LDS.128 R16, [R5+0x20d0] ;  /* 0x0020d00005107984 */ /* 0x000e620000000c00 */
[----:B----4-:R-:W-:Y:S02]  /*2650*/  FFMA R55, R34, R36, R13 ;  /* 0x0000002422377223 */ /* 0x010fe4000000000d */
[----:B------:R-:W-:Y:S01]  /*2660*/  FFMA R36, R36, R35, R32 ;  /* 0x0000002324247223 */ /* 0x000fe20000000020 */
[----:B------:R-:W2:Y:S01]  /*2670*/  LDS.128 R12, [R5+0x40d0] ;  /* 0x0040d000050c7984 */ /* 0x000ea20000000c00 */
[C---:B------:R-:W-:Y:S02]  /*2680*/  FFMA R57, R24.reuse, R9, R40 ;  /* 0x0000000918397223 */ /* 0x040fe40000000028 */
[----:B------:R-:W-:Y:S01]  /*2690*/  FFMA R8, R9, R25, R8 ;  /* 0x0000001909087223 */ /* 0x000fe20000000008 */
[----:B------:R-:W3:Y:S01]  /*26a0*/  LDS.128 R32, [R5+0x60d0] ;  /* 0x0060d00005207984 */ /* 0x000ee20000000c00 */
[----:B------:R-:W-:-:S02]  /*26b0*/  FFMA R9, R24, R21, R48 ;  /* 0x0000001518097223 */ /* 0x000fc40000000030 */
[----:B------:R-:W-:Y:S02]  /*26c0*/  FFMA R20, R21, R25, R20 ;  /* 0x0000001915147223 */ /* 0x000fe40000000014 */
[----:B------:R-:W-:Y:S02]  /*26d0*/  FFMA R55, R24, R37, R55 ;  /* 0x0000002518377223 */ /* 0x000fe40000000037 */
[----:B------:R-:W-:Y:S02]  /*26e0*/  FFMA R49, R46, R42, R49 ;  /* 0x0000002a2e317223 */ /* 0x000fe40000000031 */
[----:B------:R-:W-:Y:S02]  /*26f0*/  FFMA R36, R37, R25, R36 ;  /* 0x0000001925247223 */ /* 0x000fe40000000024 */
        /* <DEDUP_REMOVED lines=10> */
[----:B------:R-:W5:Y:S01]  /*27a0*/  LDS.64 R46, [R50+0xdc0] ;  /* 0x000dc000322e7984 */ /* 0x000f620000000a00 */
[C---:B------:R-:W-:Y:S02]  /*27b0*/  FFMA R49, R44.reuse, R11, R57 ;  /* 0x0000000b2c317223 */ /* 0x040fe40000000039 */
[C---:B------:R-:W-:Y:S02]  /*27c0*/  FFMA R41, R44.reuse, R23, R9 ;  /* 0x000000172c297223 */ /* 0x040fe40000000009 */
[----:B------:R-:W-:Y:S02]  /*27d0*/  FFMA R11, R11, R45, R8 ;  /* 0x0000002d0b0b7223 */ /* 0x000fe40000000008 */
[----:B------:R-:W-:Y:S02]  /*27e0*/  FFMA R9, R44, R39, R55 ;  /* 0x000000272c097223 */ /* 0x000fe40000000037 */
[----:B------:R-:W-:-:S02]  /*27f0*/  FFMA R8, R23, R45, R20 ;  /* 0x0000002d17087223 */ /* 0x000fc40000000014 */
[C---:B0-----:R-:W-:Y:S02]  /*2800*/  FFMA R10, R28.reuse, R6, R21 ;  /* 0x000000061c0a7223 */ /* 0x041fe40000000015 */
[----:B------:R-:W-:Y:S01]  /*2810*/  FFMA R40, R39, R45, R36 ;  /* 0x0000002d27287223 */ /* 0x000fe20000000024 */
[----:B------:R-:W-:Y:S01]  /*2820*/  LDS.128 R20, [R5+0x20e0] ;  /* 0x0020e00005147984 */ /* 0x000fe20000000c00 */
[-C--:B------:R-:W-:Y:S02]  /*2830*/  FFMA R42, R28, R7.reuse, R42 ;  /* 0x000000071c2a7223 */ /* 0x080fe4000000002a */
[C---:B-1----:R-:W-:Y:S01]  /*2840*/  FFMA R48, R6.reuse, R16, R49 ;  /* 0x0000001006307223 */ /* 0x042fe20000000031 */
[----:B------:R-:W-:Y:S01]  /*2850*/  LDS.64 R44, [R50+0xe00] ;  /* 0x000e0000322c7984 */ /* 0x000fe20000000a00 */
[----:B--2---:R-:W-:Y:S02]  /*2860*/  FFMA R56, R6, R12, R41 ;  /* 0x0000000c06387223 */ /* 0x004fe40000000029 */
[----:B------:R-:W-:Y:S01]  /*2870*/  FFMA R16, R16, R7, R11 ;  /* 0x0000000710107223 */ /* 0x000fe2000000000b */
[----:B------:R-:W0:Y:S01]  /*2880*/  LDS.128 R36, [R5+0xe0] ;  /* 0x0000e00005247984 */ /* 0x000e220000000c00 */
[----:B------:R-:W-:-:S02]  /*2890*/  FFMA R49, R26, R29, R10 ;  /* 0x0000001d1a317223 */ /* 0x000fc4000000000a */
[----:B------:R-:W-:Y:S02]  /*28a0*/  FFMA R12, R12, R7, R8 ;  /* 0x000000070c0c7223 */ /* 0x000fe40000000008 */
[----:B---3--:R-:W-:Y:S02]  /*28b0*/  FFMA R6, R6, R32, R9 ;  /* 0x0000002006067223 */ /* 0x008fe40000000009 */
[----:B------:R-:W-:Y:S01]  /*28c0*/  FFMA R55, R29, R27, R42 ;  /* 0x0000001b1d377223 */ /* 0x000fe2000000002a */
[----:B------:R-:W1:Y:S01]  /*28d0*/  LDS.128 R8, [R5+0x40e0] ;  /* 0x0040e00005087984 */ /* 0x000e620000000c00 */
[----:B------:R-:W-:Y:S02]  /*28e0*/  FFMA R32, R32, R7, R40 ;  /* 0x0000000720207223 */ /* 0x000fe40000000028 */
[----:B------:R-:W-:Y:S01]  /*28f0*/  FFMA R7, R26, R17, R48 ;  /* 0x000000111a077223 */ /* 0x000fe20000000030 */
[----:B------:R-:W2:Y:S01]  /*2900*/  LDS.128 R40, [R5+0x60e0] ;  /* 0x0060e00005287984 */ /* 0x000ea20000000c00 */
[----:B------:R-:W-:-:S02]  /*2910*/  FFMA R16, R17, R27, R16 ;  /* 0x0000001b11107223 */ /* 0x000fc40000000010 */
[C---:B------:R-:W-:Y:S01]  /*2920*/  FFMA R17, R26.reuse, R13, R56 ;  /* 0x0000000d1a117223 */ /* 0x040fe20000000038 */
[----:B------:R-:W3:Y:S01]  /*2930*/  LDS.64 R28, [R50+0xe40] ;  /* 0x000e4000321c7984 */ /* 0x000ee20000000a00 */
[----:B------:R-:W-:Y:S02]  /*2940*/  FFMA R48, R13, R27, R12 ;  /* 0x0000001b0d307223 */ /* 0x000fe4000000000c */
[----:B------:R-:W-:Y:S02]  /*2950*/  FFMA R13, R26, R33, R6 ;  /* 0x000000211a0d7223 */ /* 0x000fe40000000006 */
[C---:B----4-:R-:W-:Y:S02]  /*2960*/  FFMA R49, R24.reuse, R30, R49 ;  /* 0x0000001e18317223 */ /* 0x050fe40000000031 */
[----:B------:R-:W-:Y:S02]  /*2970*/  FFMA R12, R24, R18, R7 ;  /* 0x00000012180c7223 */ /* 0x000fe40000000007 */
[----:B------:R-:W-:Y:S01]  /*2980*/  FFMA R32, R33, R27, R32 ;  /* 0x0000001b21207223 */ /* 0x000fe20000000020 */
[----:B------:R-:W4:Y:S01]  /*2990*/  LDS.64 R6, [R50+0xe80] ;  /* 0x000e800032067984 */ /* 0x000f220000000a00 */
[----:B------:R-:W-:-:S02]  /*29a0*/  FFMA R30, R30, R25, R55 ;  /* 0x000000191e1e7223 */ /* 0x000fc40000000037 */
[C---:B------:R-:W-:Y:S02]  /*29b0*/  FFMA R17, R24.reuse, R14, R17 ;  /* 0x0000000e18117223 */ /* 0x040fe40000000011 */
[----:B------:R-:W-:Y:S02]  /*29c0*/  FFMA R33, R24, R34, R13 ;  /* 0x0000002218217223 */ /* 0x000fe4000000000d */
[----:B------:R-:W-:Y:S02]  /*29d0*/  FFMA R16, R18, R25, R16 ;  /* 0x0000001912107223 */ /* 0x000fe40000000010 */
[----:B-----5:R-:W-:Y:S02]  /*29e0*/  FFMA R55, R46, R19, R12 ;  /* 0x000000132e377223 */ /* 0x020fe4000000000c */
[-C--:B------:R-:W-:Y:S02]  /*29f0*/  FFMA R48, R14, R25.reuse, R48 ;  /* 0x000000190e307223 */ /* 0x080fe40000000030 */
[----:B------:R-:W-:-:S02]  /*2a00*/  FFMA R32, R34, R25, R32 ;  /* 0x0000001922207223 */ /* 0x000fc40000000020 */
[----:B------:R-:W-:Y:S01]  /*2a10*/  FFMA R12, R31, R47, R30 ;  /* 0x0000002f1f0c7223 */ /* 0x000fe2000000001e */
[----:B------:R-:W-:Y:S01]  /*2a20*/  LDS.128 R24, [R5+0xf0] ;  /* 0x0000f00005187984 */ /* 0x000fe20000000c00 */
[C---:B------:R-:W-:Y:S02]  /*2a30*/  FFMA R49, R46.reuse, R31, R49 ;  /* 0x0000001f2e317223 */ /* 0x040fe40000000031 */
[C---:B------:R-:W-:Y:S01]  /*2a40*/  FFMA R13, R46.reuse, R15, R17 ;  /* 0x0000000f2e0d7223 */ /* 0x040fe20000000011 */
[----:B------:R-:W5:Y:S01]  /*2a50*/  LDS.64 R30, [R50+0xec0] ;  /* 0x000ec000321e7984 */ /* 0x000f620000000a00 */
[----:B------:R-:W-:Y:S02]  /*2a60*/  FFMA R33, R46, R35, R33 ;  /* 0x000000232e217223 */ /* 0x000fe40000000021 */
[-C--:B------:R-:W-:Y:S02]  /*2a70*/  FFMA R16, R19, R47.reuse, R16 ;  /* 0x0000002f13107223 */ /* 0x080fe40000000010 */
[----:B------:R-:W-:-:S02]  /*2a80*/  FFMA R15, R15, R47, R48 ;  /* 0x0000002f0f0f7223 */ /* 0x000fc40000000030 */
[----:B------:R-:W-:Y:S02]  /*2a90*/  FFMA R35, R35, R47, R32 ;  /* 0x0000002f23237223 */ /* 0x000fe40000000020 */
[CC--:B0-----:R-:W-:Y:S01]  /*2aa0*/  FFMA R12, R36.reuse, R45.reuse, R12 ;  /* 0x0000002d240c7223 */ /* 0x0c1fe2000000000c */
[----:B------:R-:W-:Y:S01]  /*2ab0*/  LDS.64 R46, [R50+0xf00] ;  /* 0x000f0000322e7984 */ /* 0x000fe20000000a00 */
[----:B------:R-:W-:Y:S02]  /*2ac0*/  FFMA R49, R36, R44, R49 ;  /* 0x0000002c24317223 */ /* 0x000fe40000000031 */
[C---:B------:R-:W-:Y:S02]  /*2ad0*/  FFMA R55, R44.reuse, R20, R55 ;  /* 0x000000142c377223 */ /* 0x040fe40000000037 */
[----:B-1----:R-:W-:Y:S02]  /*2ae0*/  FFMA R56, R44, R8, R13 ;  /* 0x000000082c387223 */ /* 0x002fe4000000000d */
[----:B------:R-:W-:-:S02]  /*2af0*/  FFMA R20, R20, R45, R16 ;  /* 0x0000002d14147223 */ /* 0x000fc40000000010 */
[----:B--2---:R-:W-:Y:S01]  /*2b00*/  FFMA R44, R44, R40, R33 ;  /* 0x000000282c2c7223 */ /* 0x004fe20000000021 */
[----:B------:R-:W0:Y:S01]  /*2b10*/  LDS.128 R16, [R5+0x20f0] ;  /* 0x0020f00005107984 */ /* 0x000e220000000c00 */
[----:B---3--:R-:W-:Y:S02]  /*2b20*/  FFMA R48, R37, R29, R12 ;  /* 0x0000001d25307223 */ /* 0x008fe4000000000c */
[-C--:B------:R-:W-:Y:S02]  /*2b30*/  FFMA R8, R8, R45.reuse, R15 ;  /* 0x0000002d08087223 */ /* 0x080fe4000000000f */
[----:B------:R-:W-:Y:S01]  /*2b40*/  FFMA R40, R40, R45, R35 ;  /* 0x0000002d28287223 */ /* 0x000fe20000000023 */
[----:B------:R-:W1:Y:S01]  /*2b50*/  LDS.128 R12, [R5+0x40f0] ;  /* 0x0040f000050c7984 */ /* 0x000e620000000c00 */
[C---:B------:R-:W-:Y:S02]  /*2b60*/  FFMA R49, R28.reuse, R37, R49 ;  /* 0x000000251c317223 */ /* 0x040fe40000000031 */
[----:B------:R-:W-:Y:S01]  /*2b70*/  FFMA R55, R28, R21, R55 ;  /* 0x000000151c377223 */ /* 0x000fe20000000037 */
[----:B------:R-:W2:Y:S01]  /*2b80*/  LDS.128 R32, [R5+0x60f0] ;  /* 0x0060f00005207984 */ /* 0x000ea20000000c00 */
[----:B------:R-:W-:-:S02]  /*2b90*/  FFMA R45, R21, R29, R20 ;  /* 0x0000001d152d7223 */ /* 0x000fc40000000014 */
[C---:B------:R-:W-:Y:S01]  /*2ba0*/  FFMA R57, R28.reuse, R9, R56 ;  /* 0x000000091c397223 */ /* 0x040fe20000000038 */
[----:B------:R-:W3:Y:S01]  /*2bb0*/  LDS.64 R36, [R50+0xf40] ;  /* 0x000f400032247984 */ /* 0x000ee20000000a00 */
[----:B------:R-:W-:Y:S02]  /*2bc0*/  FFMA R56, R9, R29, R8 ;  /* 0x0000001d09387223 */ /* 0x000fe40000000008 */
[----:B------:R-:W-:Y:S01]  /*2bd0*/  FFMA R59, R28, R41, R44 ;  /* 0x000000291c3b7223 */ /* 0x000fe2000000002c */
[----:B------:R-:W1:Y:S01]  /*2be0*/  LDS.64 R20, [R50+0xf80] ;  /* 0x000f800032147984 */ /* 0x000e620000000a00 */
[----:B------:R-:W-:Y:S02]  /*2bf0*/  FFMA R40, R41, R29, R40 ;  /* 0x0000001d29287223 */ /* 0x000fe40000000028 */
[C---:B----4-:R-:W-:Y:S01]  /*2c00*/  FFMA R55, R6.reuse, R22, R55 ;  /* 0x0000001606377223 */ /* 0x050fe20000000037 */
[----:B------:R-:W4:Y:S01]  /*2c10*/  LDS.64 R8, [R50+0xfc0] ;  /* 0x000fc00032087984 */ /* 0x000f220000000a00 */
[----:B------:R-:W-:-:S02]  /*2c20*/  FFMA R49, R6, R38, R49 ;  /* 0x0000002606317223 */ /* 0x000fc40000000031 */
[C---:B------:R-:W-:Y:S02]  /*2c30*/  FFMA R57, R6.reuse, R10, R57 ;  /* 0x0000000a06397223 */ /* 0x040fe40000000039 */
[----:B------:R-:W-:Y:S02]  /*2c40*/  FFMA R59, R6, R42, R59 ;  /* 0x0000002a063b7223 */ /* 0x000fe4000000003b */
[-C--:B------:R-:W-:Y:S02]  /*2c50*/  FFMA R48, R38, R7.reuse, R48 ;  /* 0x0000000726307223 */ /* 0x080fe40000000030 */
[-C--:B------:R-:W-:Y:S02]  /*2c60*/  FFMA R22, R22, R7.reuse, R45 ;  /* 0x0000000716167223 */ /* 0x080fe4000000002d */
[-C--:B------:R-:W-:Y:S02]  /*2c70*/  FFMA R56, R10, R7.reuse, R56 ;  /* 0x000000070a387223 */ /* 0x080fe40000000038 */
[----:B------:R-:W-:-:S02]  /*2c80*/  FFMA R40, R42, R7, R40 ;  /* 0x000000072a287223 */ /* 0x000fc40000000028 */
[C---:B-----5:R-:W-:Y:S02]  /*2c90*/  FFMA R55, R30.reuse, R23, R55 ;  /* 0x000000171e377223 */ /* 0x060fe40000000037 */
[C---:B------:R-:W-:Y:S02]  /*2ca0*/  FFMA R49, R30.reuse, R39, R49 ;  /* 0x000000271e317223 */ /* 0x040fe40000000031 */
[C---:B------:R-:W-:Y:S02]  /*2cb0*/  FFMA R57, R30.reuse, R11, R57 ;  /* 0x0000000b1e397223 */ /* 0x040fe40000000039 */
[----:B------:R-:W-:Y:S02]  /*2cc0*/  FFMA R59, R30, R43, R59 ;  /* 0x0000002b1e3b7223 */ /* 0x000fe4000000003b */
[-C--:B------:R-:W-:Y:S02]  /*2cd0*/  FFMA R48, R39, R31.reuse, R48 ;  /* 0x0000001f27307223 */ /* 0x080fe40000000030 */
[----:B------:R-:W-:-:S02]  /*2ce0*/  FFMA R22, R23, R31, R22 ;  /* 0x0000001f17167223 */ /* 0x000fc40000000016 */
[-C--:B------:R-:W-:Y:S02]  /*2cf0*/  FFMA R56, R11, R31.reuse, R56 ;  /* 0x0000001f0b387223 */ /* 0x080fe40000000038 */
[----:B------:R-:W-:Y:S02]  /*2d00*/  FFMA R40, R43, R31, R40 ;  /* 0x0000001f2b287223 */ /* 0x000fe40000000028 */
[----:B0-----:R-:W-:Y:S02]  /*2d10*/  FFMA R55, R46, R16, R55 ;  /* 0x000000102e377223 */ /* 0x001fe40000000037 */
[C---:B------:R-:W-:Y:S02]  /*2d20*/  FFMA R49, R24.reuse, R46, R49 ;  /* 0x0000002e18317223 */ /* 0x040fe40000000031 */
[-C--:B------:R-:W-:Y:S02]  /*2d30*/  FFMA R48, R24, R47.reuse, R48 ;  /* 0x0000002f18307223 */ /* 0x080fe40000000030 */
[----:B------:R-:W-:-:S02]  /*2d40*/  FFMA R22, R16, R47, R22 ;  /* 0x0000002f10167223 */ /* 0x000fc40000000016 */
[----:B-1----:R-:W-:Y:S02]  /*2d50*/  FFMA R57, R46, R12, R57 ;  /* 0x0000000c2e397223 */ /* 0x002fe40000000039 */
[-C--:B------:R-:W-:Y:S02]  /*2d60*/  FFMA R56, R12, R47.reuse, R56 ;  /* 0x0000002f0c387223 */ /* 0x080fe40000000038 */
[----:B--2---:R-:W-:Y:S02]  /*2d70*/  FFMA R59, R46, R32, R59 ;  /* 0x000000202e3b7223 */ /* 0x004fe4000000003b */
[----:B------:R-:W-:Y:S02]  /*2d80*/  FFMA R40, R32, R47, R40 ;  /* 0x0000002f20287223 */ /* 0x000fe40000000028 */
[C---:B---3--:R-:W-:Y:S02]  /*2d90*/  FFMA R55, R36.reuse, R17, R55 ;  /* 0x0000001124377223 */ /* 0x048fe40000000037 */
[----:B------:R-:W-:-:S02]  /*2da0*/  FFMA R49, R36, R25, R49 ;  /* 0x0000001924317223 */ /* 0x000fc40000000031 */
[-C--:B------:R-:W-:Y:S02]  /*2db0*/  FFMA R48, R25, R37.reuse, R48 ;  /* 0x0000002519307223 */ /* 0x080fe40000000030 */
[----:B------:R-:W-:Y:S02]  /*2dc0*/  FFMA R22, R17, R37, R22 ;  /* 0x0000002511167223 */ /* 0x000fe40000000016 */
[C---:B------:R-:W-:Y:S02]  /*2dd0*/  FFMA R57, R36.reuse, R13, R57 ;  /* 0x0000000d24397223 */ /* 0x040fe40000000039 */
[----:B------:R-:W-:Y:S02]  /*2de0*/  FFMA R56, R13, R37, R56 ;  /* 0x000000250d387223 */ /* 0x000fe40000000038 */
[----:B------:R-:W-:Y:S02]  /*2df0*/  FFMA R59, R36, R33, R59 ;  /* 0x00000021243b7223 */ /* 0x000fe4000000003b */
[----:B------:R-:W-:-:S02]  /*2e00*/  FFMA R40, R33, R37, R40 ;  /* 0x0000002521287223 */ /* 0x000fc40000000028 */
[C---:B------:R-:W-:Y:S02]  /*2e10*/  FFMA R55, R20.reuse, R18, R55 ;  /* 0x0000001214377223 */ /* 0x040fe40000000037 */
[C---:B------:R-:W-:Y:S02]  /*2e20*/  FFMA R49, R20.reuse, R26, R49 ;  /* 0x0000001a14317223 */ /* 0x040fe40000000031 */
[C---:B------:R-:W-:Y:S02]  /*2e30*/  FFMA R57, R20.reuse, R14, R57 ;  /* 0x0000000e14397223 */ /* 0x040fe40000000039 */
[----:B------:R-:W-:Y:S02]  /*2e40*/  FFMA R59, R20, R34, R59 ;  /* 0x00000022143b7223 */ /* 0x000fe4000000003b */
[-C--:B------:R-:W-:Y:S02]  /*2e50*/  FFMA R48, R26, R21.reuse, R48 ;  /* 0x000000151a307223 */ /* 0x080fe40000000030 */
[----:B------:R-:W-:-:S02]  /*2e60*/  FFMA R22, R18, R21, R22 ;  /* 0x0000001512167223 */ /* 0x000fc40000000016 */
[-C--:B------:R-:W-:Y:S02]  /*2e70*/  FFMA R56, R14, R21.reuse, R56 ;  /* 0x000000150e387223 */ /* 0x080fe40000000038 */
[----:B------:R-:W-:Y:S02]  /*2e80*/  FFMA R40, R34, R21, R40 ;  /* 0x0000001522287223 */ /* 0x000fe40000000028 */
[C---:B----4-:R-:W-:Y:S02]  /*2e90*/  FFMA R17, R8.reuse, R19, R55 ;  /* 0x0000001308117223 */ /* 0x050fe40000000037 */
[C---:B------:R-:W-:Y:S02]  /*2ea0*/  FFMA R7, R8.reuse, R27, R49 ;  /* 0x0000001b08077223 */ /* 0x040fe40000000031 */
[C---:B------:R-:W-:Y:S02]  /*2eb0*/  FFMA R33, R8.reuse, R15, R57 ;  /* 0x0000000f08217223 */ /* 0x040fe40000000039 */
[----:B------:R-:W-:-:S02]  /*2ec0*/  FFMA R39, R8, R35, R59 ;  /* 0x0000002308277223 */ /* 0x000fc4000000003b */
[-C--:B------:R-:W-:Y:S02]  /*2ed0*/  FFMA R6, R27, R9.reuse, R48 ;  /* 0x000000091b067223 */ /* 0x080fe40000000030 */
[-C--:B------:R-:W-:Y:S02]  /*2ee0*/  FFMA R19, R19, R9.reuse, R22 ;  /* 0x0000000913137223 */ /* 0x080fe40000000016 */
[-C--:B------:R-:W-:Y:S02]  /*2ef0*/  FFMA R32, R15, R9.reuse, R56 ;  /* 0x000000090f207223 */ /* 0x080fe40000000038 */
[----:B------:R-:W-:Y:S01]  /*2f00*/  FFMA R38, R35, R9, R40 ;  /* 0x0000000923267223 */ /* 0x000fe20000000028 */
[----:B------:R-:W-:Y:S01]  /*2f10*/  @!P0 CALL.REL.NOINC `(.L_x_0) ;  /* 0x0000001000008944 */ /* 0x000fe20003c00000 */
[----:B------:R-:W-:Y:S05]  /*2f20*/  BRA `(.L_x_1) ;  /* 0xffffd2d000007947 */ /* 0x000fea000383ffff */
.L_x_0:
[----:B------:R-:W-:Y:S01]  /*2f30*/  IMAD R4, R4, 0x310, R53 ;  /* 0x0000031004047824 */ /* 0x000fe200078e0235 */
[C---:B------:R-:W-:Y:S02]  /*2f40*/  SHF.L.U32 R3, R0.reuse, 0x1, RZ ;  /* 0x0000000100037819 */ /* 0x040fe400000006ff */
[----:B------:R-:W-:-:S02]  /*2f50*/  LOP3.LUT R0, R0, 0x6, RZ, 0xc0, !PT ;  /* 0x0000000600007812 */ /* 0x000fc400078ec0ff */
[----:B------:R-:W-:Y:S02]  /*2f60*/  LEA R4, R51, R4, 0x2 ;  /* 0x0000000433047211 */ /* 0x000fe400078e10ff */
[----:B------:R-:W-:Y:S02]  /*2f70*/  LOP3.LUT R3, R3, 0x2, RZ, 0xc0, !PT ;  /* 0x0000000203037812 */ /* 0x000fe400078ec0ff */
[----:B------:R-:W-:Y:S02]  /*2f80*/  SHF.R.U32.HI R0, RZ, 0x1, R0 ;  /* 0x00000001ff007819 */ /* 0x000fe40000011600 */
[----:B------:R-:W-:-:S05]  /*2f90*/  IADD3 R3, R3, R4, RZ ;  /* 0x0000000403037210 */ /* 0x000fca0007ffe0ff */
[----:B------:R-:W-:-:S04]  /*2fa0*/  IMAD R3, R0, 0x1c, R3 ;  /* 0x0000001c00037824 */ /* 0x000fc800078e0203 */
[----:B------:R-:W-:-:S05]  /*2fb0*/  IMAD.WIDE R2, R3, R2, c[0x0][0x170] ;  /* 0x00005c0003027625 */ /* 0x000fca00078e0202 */
[----:B------:R-:W-:Y:S04]  /*2fc0*/  STG.E [R2.64], R7 ;  /* 0x0000000702007986 */ /* 0x000fe8000c101904 */
[----:B------:R-:W-:Y:S04]  /*2fd0*/  STG.E [R2.64+0x18800], R17 ;  /* 0x0188001102007986 */ /* 0x000fe8000c101904 */
[----:B------:R-:W-:Y:S04]  /*2fe0*/  STG.E [R2.64+0x31000], R33 ;  /* 0x0310002102007986 */ /* 0x000fe8000c101904 */
[----:B------:R-:W-:Y:S04]  /*2ff0*/  STG.E [R2.64+0x49800], R39 ;  /* 0x0498002702007986 */ /* 0x000fe8000c101904 */
[----:B------:R-:W-:Y:S04]  /*3000*/  STG.E [R2.64+0x4], R6 ;  /* 0x0000040602007986 */ /* 0x000fe8000c101904 */
[----:B------:R-:W-:Y:S04]  /*3010*/  STG.E [R2.64+0x18804], R19 ;  /* 0x0188041302007986 */ /* 0x000fe8000c101904 */
[----:B------:R-:W-:Y:S04]  /*3020*/  STG.E [R2.64+0x31004], R32 ;  /* 0x0310042002007986 */ /* 0x000fe8000c101904 */
[----:B------:R-:W-:Y:S01]  /*3030*/  STG.E [R2.64+0x49804], R38 ;  /* 0x0498042602007986 */ /* 0x000fe2000c101904 */
[----:B------:R-:W-:Y:S05]  /*3040*/  EXIT ;  /* 0x000000000000794d */ /* 0x000fea0003800000 */
.L_x_2:
[----:B------:R-:W-:-:S00]  /*3050*/  BRA `(.L_x_2) ;  /* 0xfffffff000007947 */ /* 0x000fc0000383ffff */
[----:B------:R-:W-:-:S00]  /*3060*/  NOP ;  /* 0x0000000000007918 */ /* 0x000fc00000000000 */
        /* <DEDUP_REMOVED lines=9> */
.L_x_3:


//--------------------- .nv.shared.candidate4     --------------------------
	.section	.nv.shared.candidate4,"aw",@nobits
	.align	4
.nv.shared.candidate4:
	.zero		36864
